def matmul_kernel(
    a_ptr,
    b_ptr,
    c_ptr,
    M,
    N,
    K,
    stride_am,
    stride_ak,
    stride_bk,
    stride_bn,
    stride_cm,
    stride_cn,
    BLOCK_M: tl.constexpr,
    BLOCK_N: tl.constexpr,
    BLOCK_K: tl.constexpr,
    GROUP_M: tl.constexpr,
):
    pid = tl.program_id(axis=0)
    num_pid_m = tl.cdiv(M, BLOCK_M)
    num_pid_n = tl.cdiv(N, BLOCK_N)
    num_pid_in_group = GROUP_M * num_pid_n
    group_id = pid // num_pid_in_group
    first_pid_m = group_id * GROUP_M
    group_size_m = min(num_pid_m - first_pid_m, GROUP_M)
    pid_m = first_pid_m + ((pid % num_pid_in_group) % group_size_m)
    pid_n = (pid % num_pid_in_group) // group_size_m

    offs_am = (pid_m * BLOCK_M + tl.arange(0, BLOCK_M)) % M
    offs_bn = (pid_n * BLOCK_N + tl.arange(0, BLOCK_N)) % N
    offs_k = tl.arange(0, BLOCK_K)
    a_ptrs = a_ptr + offs_am[:, None] * stride_am + offs_k[None, :] * stride_ak
    b_ptrs = b_ptr + offs_k[:, None] * stride_bk + offs_bn[None, :] * stride_bn

    acc = tl.zeros((BLOCK_M, BLOCK_N), dtype=tl.float32)
    for kk in range(0, tl.cdiv(K, BLOCK_K)):
        a = tl.load(a_ptrs, mask=offs_k[None, :] < K - kk * BLOCK_K, other=0.0)
        b = tl.load(b_ptrs, mask=offs_k[:, None] < K - kk * BLOCK_K, other=0.0)
        acc = tl.dot(a, b, acc)
        a_ptrs += BLOCK_K * stride_ak
        b_ptrs += BLOCK_K * stride_bk

    c = acc.to(c_ptr.dtype.element_ty)
    offs_cm = pid_m * BLOCK_M + tl.arange(0, BLOCK_M)
    offs_cn = pid_n * BLOCK_N + tl.arange(0, BLOCK_N)
    c_ptrs = c_ptr + offs_cm[:, None] * stride_cm + offs_cn[None, :] * stride_cn
    mask = (offs_cm[:, None] < M) & (offs_cn[None, :] < N)
    tl.store(c_ptrs, c, mask=mask)

# config = {"BLOCK_K": 128, "BLOCK_M": 128, "BLOCK_N": 32, "GROUP_M": 8, "arch": "sm_100", "dtype": "fp16", "num_ctas": 1, "num_stages": 2, "num_warps": 8}
# arch = sm_100


// ===== COMPILED SASS (sm_100a) =====

	.target	sm_100a

	.elftype	@"ET_EXEC"


//--------------------- .note.nv.tkinfo           --------------------------
	.section	.note.nv.tkinfo,"",@"SHT_NOTE"
	.sectionflags	@"SHF_NOTE_NV_TKINFO"
	.tkinfo
        /*0018*/ 	.word	0x00000081
        /*0030*/ 	.string	""
        /*0030*/ 	.string	"ptxas-blackwell"
        /*0030*/ 	.string	"Cuda compilation tools, release 12.9, V12.9.86"
        /*0030*/ 	.string	"Build cuda_12.9.r12.9/compiler.36037853_0"
        /*0030*/ 	.string	"-v  -suppress-debug-info  -lineinfo  -arch sm_100a "



//--------------------- .note.nv.cuver            --------------------------
	.section	.note.nv.cuver,"",@"SHT_NOTE"
	.sectionflags	@"SHF_NOTE_NV_CUVER"
        /*0018*/ 	.short	0x0001
        /*001a*/ 	.short	0x0064
        /*001c*/ 	.short	0x0001
        /*001e*/ 	.short	0x0000
        /*0020*/ 	.short	0x0001
        /*0022*/ 	.short	0x0000


//--------------------- .nv.info                  --------------------------
	.section	.nv.info,"",@"SHT_CUDA_INFO"
	.align	4


	//----- nvinfo : EIATTR_REGCOUNT
	.align		4
        /*0000*/ 	.byte	0x04, 0x2f
        /*0002*/ 	.short	(.L_4 - .L_3)
	.align		4
.L_3:
        /*0004*/ 	.word	index@(matmul_kernel)
        /*0008*/ 	.word	0x000000ff


	//----- nvinfo : EIATTR_FRAME_SIZE
	.align		4
.L_4:
        /*000c*/ 	.byte	0x04, 0x11
        /*000e*/ 	.short	(.L_6 - .L_5)
	.align		4
.L_5:
        /*0010*/ 	.word	index@($__internal_2_$__cuda_sm10x_tcgen05_guardrail_trap_unallocated_columns_being_dealloced)
        /*0014*/ 	.word	0x00000058


	//----- nvinfo : EIATTR_FRAME_SIZE
	.align		4
.L_6:
        /*0018*/ 	.byte	0x04, 0x11
        /*001a*/ 	.short	(.L_8 - .L_7)
	.align		4
.L_7:
        /*001c*/ 	.word	index@($__internal_1_$__cuda_sm10x_tcgen05_guardrail_trap_phase_invalid_during_alloc)
        /*0020*/ 	.word	0x00000058


	//----- nvinfo : EIATTR_FRAME_SIZE
	.align		4
.L_8:
        /*0024*/ 	.byte	0x04, 0x11
        /*0026*/ 	.short	(.L_10 - .L_9)
	.align		4
.L_9:
        /*0028*/ 	.word	index@($__internal_0_$__cuda_sm10x_tcgen05_guardrail_trap_col_being_dealloced_not_returned_by_alloc)
        /*002c*/ 	.word	0x00000058


	//----- nvinfo : EIATTR_FRAME_SIZE
	.align		4
.L_10:
        /*0030*/ 	.byte	0x04, 0x11
        /*0032*/ 	.short	(.L_12 - .L_11)
	.align		4
.L_11:
        /*0034*/ 	.word	index@(matmul_kernel)
        /*0038*/ 	.word	0x00000058


	//----- nvinfo : EIATTR_MIN_STACK_SIZE
	.align		4
.L_12:
        /*003c*/ 	.byte	0x04, 0x12
        /*003e*/ 	.short	(.L_14 - .L_13)
	.align		4
.L_13:
        /*0040*/ 	.word	index@(matmul_kernel)
        /*0044*/ 	.word	0x00000058
.L_14:


//--------------------- .nv.info.matmul_kernel    --------------------------
	.section	.nv.info.matmul_kernel,"",@"SHT_CUDA_INFO"
	.sectionflags	@""
	.align	4


	//----- nvinfo : EIATTR_CUDA_API_VERSION
	.align		4
        /*0000*/ 	.byte	0x04, 0x37
        /*0002*/ 	.short	(.L_16 - .L_15)
.L_15:
        /*0004*/ 	.word	0x00000081


	//----- nvinfo : EIATTR_KPARAM_INFO
	.align		4
.L_16:
        /*0008*/ 	.byte	0x04, 0x17
        /*000a*/ 	.short	(.L_18 - .L_17)
.L_17:
        /*000c*/ 	.word	0x00000000
        /*0010*/ 	.short	0x000d
        /*0012*/ 	.short	0x0048
        /*0014*/ 	.byte	0x00, 0xf4, 0x21, 0x00


	//----- nvinfo : EIATTR_KPARAM_INFO
	.align		4
.L_18:
        /*0018*/ 	.byte	0x04, 0x17
        /*001a*/ 	.short	(.L_20 - .L_19)
.L_19:
        /*001c*/ 	.word	0x00000000
        /*0020*/ 	.short	0x000c
        /*0022*/ 	.short	0x0040
        /*0024*/ 	.byte	0x00, 0xf4, 0x21, 0x00


	//----- nvinfo : EIATTR_KPARAM_INFO
	.align		4
.L_20:
        /*0028*/ 	.byte	0x04, 0x17
        /*002a*/ 	.short	(.L_22 - .L_21)
.L_21:
        /*002c*/ 	.word	0x00000000
        /*0030*/ 	.short	0x000b
        /*0032*/ 	.short	0x0038
        /*0034*/ 	.byte	0x00, 0xf0, 0x11, 0x00


	//----- nvinfo : EIATTR_KPARAM_INFO
	.align		4
.L_22:
        /*0038*/ 	.byte	0x04, 0x17
        /*003a*/ 	.short	(.L_24 - .L_23)
.L_23:
        /*003c*/ 	.word	0x00000000
        /*0040*/ 	.short	0x000a
        /*0042*/ 	.short	0x0034
        /*0044*/ 	.byte	0x00, 0xf0, 0x11, 0x00


	//----- nvinfo : EIATTR_KPARAM_INFO
	.align		4
.L_24:
        /*0048*/ 	.byte	0x04, 0x17
        /*004a*/ 	.short	(.L_26 - .L_25)
.L_25:
        /*004c*/ 	.word	0x00000000
        /*0050*/ 	.short	0x0009
        /*0052*/ 	.short	0x0030
        /*0054*/ 	.byte	0x00, 0xf0, 0x11, 0x00


	//----- nvinfo : EIATTR_KPARAM_INFO
	.align		4
.L_26:
        /*0058*/ 	.byte	0x04, 0x17
        /*005a*/ 	.short	(.L_28 - .L_27)
.L_27:
        /*005c*/ 	.word	0x00000000
        /*0060*/ 	.short	0x0008
        /*0062*/ 	.short	0x002c
        /*0064*/ 	.byte	0x00, 0xf0, 0x11, 0x00


	//----- nvinfo : EIATTR_KPARAM_INFO
	.align		4
.L_28:
        /*0068*/ 	.byte	0x04, 0x17
        /*006a*/ 	.short	(.L_30 - .L_29)
.L_29:
        /*006c*/ 	.word	0x00000000
        /*0070*/ 	.short	0x0007
        /*0072*/ 	.short	0x0028
        /*0074*/ 	.byte	0x00, 0xf0, 0x11, 0x00


	//----- nvinfo : EIATTR_KPARAM_INFO
	.align		4
.L_30:
        /*0078*/ 	.byte	0x04, 0x17
        /*007a*/ 	.short	(.L_32 - .L_31)
.L_31:
        /*007c*/ 	.word	0x00000000
        /*0080*/ 	.short	0x0006
        /*0082*/ 	.short	0x0024
        /*0084*/ 	.byte	0x00, 0xf0, 0x11, 0x00


	//----- nvinfo : EIATTR_KPARAM_INFO
	.align		4
.L_32:
        /*0088*/ 	.byte	0x04, 0x17
        /*008a*/ 	.short	(.L_34 - .L_33)
.L_33:
        /*008c*/ 	.word	0x00000000
        /*0090*/ 	.short	0x0005
        /*0092*/ 	.short	0x0020
        /*0094*/ 	.byte	0x00, 0xf0, 0x11, 0x00


	//----- nvinfo : EIATTR_KPARAM_INFO
	.align		4
.L_34:
        /*0098*/ 	.byte	0x04, 0x17
        /*009a*/ 	.short	(.L_36 - .L_35)
.L_35:
        /*009c*/ 	.word	0x00000000
        /*00a0*/ 	.short	0x0004
        /*00a2*/ 	.short	0x001c
        /*00a4*/ 	.byte	0x00, 0xf0, 0x11, 0x00


	//----- nvinfo : EIATTR_KPARAM_INFO
	.align		4
.L_36:
        /*00a8*/ 	.byte	0x04, 0x17
        /*00aa*/ 	.short	(.L_38 - .L_37)
.L_37:
        /*00ac*/ 	.word	0x00000000
        /*00b0*/ 	.short	0x0003
        /*00b2*/ 	.short	0x0018
        /*00b4*/ 	.byte	0x00, 0xf0, 0x11, 0x00


	//----- nvinfo : EIATTR_KPARAM_INFO
	.align		4
.L_38:
        /*00b8*/ 	.byte	0x04, 0x17
        /*00ba*/ 	.short	(.L_40 - .L_39)
.L_39:
        /*00bc*/ 	.word	0x00000000
        /*00c0*/ 	.short	0x0002
        /*00c2*/ 	.short	0x0010
        /*00c4*/ 	.byte	0x00, 0xf4, 0x21, 0x00


	//----- nvinfo : EIATTR_KPARAM_INFO
	.align		4
.L_40:
        /*00c8*/ 	.byte	0x04, 0x17
        /*00ca*/ 	.short	(.L_42 - .L_41)
.L_41:
        /*00cc*/ 	.word	0x00000000
        /*00d0*/ 	.short	0x0001
        /*00d2*/ 	.short	0x0008
        /*00d4*/ 	.byte	0x00, 0xf4, 0x21, 0x00


	//----- nvinfo : EIATTR_KPARAM_INFO
	.align		4
.L_42:
        /*00d8*/ 	.byte	0x04, 0x17
        /*00da*/ 	.short	(.L_44 - .L_43)
.L_43:
        /*00dc*/ 	.word	0x00000000
        /*00e0*/ 	.short	0x0000
        /*00e2*/ 	.short	0x0000
        /*00e4*/ 	.byte	0x00, 0xf4, 0x21, 0x00


	//----- nvinfo : EIATTR_AT_ENTRY_FRAGMENTS
	.align		4
.L_44:
        /*00e8*/ 	.byte	0x04, 0x4f
        /*00ea*/ 	.short	(.L_46 - .L_45)


	//   ....[0]....
.L_45:
        /*00ec*/ 	.word	0x00000004


	//----- nvinfo : EIATTR_RESERVED_SMEM_USED
	.align		4
.L_46:
        /*00f0*/ 	.byte	0x01, 0x41
	.zero		2


	//----- nvinfo : EIATTR_SPARSE_MMA_MASK
	.align		4
        /*00f4*/ 	.byte	0x03, 0x50
        /*00f6*/ 	.short	0x0000


	//----- nvinfo : EIATTR_TCGEN05_1CTA_USED
	.align		4
        /*00f8*/ 	.byte	0x01, 0x51
	.zero		2


	//----- nvinfo : EIATTR_MAXREG_COUNT
	.align		4
        /*00fc*/ 	.byte	0x03, 0x1b
        /*00fe*/ 	.short	0x00ff


	//----- nvinfo : EIATTR_NUM_BARRIERS
	.align		4
        /*0100*/ 	.byte	0x02, 0x4c
        /*0102*/ 	.byte	0x01
	.zero		1


	//----- nvinfo : EIATTR_ANNOTATIONS
	.align		4
        /*0104*/ 	.byte	0x04, 0x55
        /*0106*/ 	.short	(.L_48 - .L_47)


	//   ....[0]....
.L_47:
        /*0108*/ 	.word	0x00000001
        /*010c*/ 	.byte	0xf0, 0x09, 0x00, 0x00, 0x01, 0x00, 0x00, 0x00, 0x30, 0x0a, 0x00, 0x00, 0x01, 0x00, 0x00, 0x00
        /* <DEDUP_REMOVED lines=19> */
        /*024c*/ 	.byte	0x10, 0x85, 0x00, 0x00, 0x01, 0x00, 0x00, 0x00, 0xb0, 0x85, 0x00, 0x00


	//----- nvinfo : EIATTR_INT_WARP_WIDE_INSTR_OFFSETS
	.align		4
.L_48:
        /*0258*/ 	.byte	0x04, 0x31
        /*025a*/ 	.short	(.L_50 - .L_49)


	//   ....[0]....
.L_49:
        /*025c*/ 	.word	0x00001ac0


	//   ....[1]....
        /*0260*/ 	.word	0x00001ad0


	//   ....[2]....
        /*0264*/ 	.word	0x00003bb0


	//   ....[3]....
        /*0268*/ 	.word	0x00008b20


	//   ....[4]....
        /*026c*/ 	.word	0x00008b70


	//----- nvinfo : EIATTR_COOP_GROUP_MASK_REGIDS
	.align		4
.L_50:
        /*0270*/ 	.byte	0x04, 0x29
        /*0272*/ 	.short	(.L_52 - .L_51)


	//   ....[0]....
.L_51:
        /*0274*/ 	.word	0xffffffff


	//   ....[1]....
        /*0278*/ 	.word	0xffffffff


	//   ....[2]....
        /*027c*/ 	.word	0xffffffff


	//   ....[3]....
        /*0280*/ 	.word	0xffffffff


	//----- nvinfo : EIATTR_COOP_GROUP_INSTR_OFFSETS
	.align		4
.L_52:
        /*0284*/ 	.byte	0x04, 0x28
        /*0286*/ 	.short	(.L_54 - .L_53)


	//   ....[0]....
.L_53:
        /*0288*/ 	.word	0x00000080


	//   ....[1]....
        /*028c*/ 	.word	0x00000330


	//   ....[2]....
        /*0290*/ 	.word	0x000089c0


	//   ....[3]....
        /*0294*/ 	.word	0x00008c20


	//----- nvinfo : EIATTR_VRC_CTA_INIT_COUNT
	.align		4
.L_54:
        /*0298*/ 	.byte	0x02, 0x4a
        /*029a*/ 	.byte	0x80
	.zero		1


	//----- nvinfo : EIATTR_MBARRIER_INSTR_OFFSETS
	.align		4
        /*029c*/ 	.byte	0x04, 0x39
        /*029e*/ 	.short	(.L_56 - .L_55)


	//   ....[0]....
.L_55:
        /*02a0*/ 	.word	0x00001bf0
        /*02a4*/ 	.word	0x000000ff
        /*02a8*/ 	.word	0x00000000
        /*02ac*/ 	.short	0x0100
        /*02ae*/ 	.byte	0x0c
	.zero		1


	//   ....[1]....
        /*02b0*/ 	.word	0x00003bd0
        /*02b4*/ 	.word	0x000000ff
        /*02b8*/ 	.word	0x00014008
        /*02bc*/ 	.short	0x0100
        /*02be*/ 	.byte	0x0a
	.zero		1


	//   ....[2]....
        /*02c0*/ 	.word	0x00005b10
        /*02c4*/ 	.word	0x000000ff
        /*02c8*/ 	.word	0x00000000
        /*02cc*/ 	.short	0x010a
        /*02ce*/ 	.byte	0x0c
	.zero		1


	//   ....[3]....
        /*02d0*/ 	.word	0x000080c0
        /*02d4*/ 	.word	0x000000ff
        /*02d8*/ 	.word	0x00000000
        /*02dc*/ 	.short	0x010a
        /*02de*/ 	.byte	0x0c
	.zero		1


	//   ....[4]....
        /*02e0*/ 	.word	0x00008160
        /*02e4*/ 	.word	0x000000ff
        /*02e8*/ 	.word	0x00014000
        /*02ec*/ 	.short	0x0108
        /*02ee*/ 	.byte	0x0a
	.zero		1


	//   ....[5]....
        /*02f0*/ 	.word	0x000081e0
        /*02f4*/ 	.word	0x000000ff
        /*02f8*/ 	.word	0x00014008
        /*02fc*/ 	.short	0x0108
        /*02fe*/ 	.byte	0x0a
	.zero		1


	//   ....[6]....
        /*0300*/ 	.word	0x00008c40
        /*0304*/ 	.word	0x000000ff
        /*0308*/ 	.word	0x00000000
        /*030c*/ 	.short	0x010a
        /*030e*/ 	.byte	0x0c
	.zero		1


	//   ....[7]....
        /*0310*/ 	.word	0x00008c70
        /*0314*/ 	.word	0x000000ff
        /*0318*/ 	.word	0x00000000
        /*031c*/ 	.short	0x010a
        /*031e*/ 	.byte	0x0c
	.zero		1


	//----- nvinfo : EIATTR_NUM_MBARRIERS
	.align		4
.L_56:
        /*0320*/ 	.byte	0x03, 0x38
        /*0322*/ 	.short	0x0002


	//----- nvinfo : EIATTR_EXIT_INSTR_OFFSETS
	.align		4
        /*0324*/ 	.byte	0x04, 0x1c
        /*0326*/ 	.short	(.L_58 - .L_57)


	//   ....[0]....
.L_57:
        /*0328*/ 	.word	0x00008c30


	//----- nvinfo : EIATTR_REQNTID
	.align		4
.L_58:
        /*032c*/ 	.byte	0x04, 0x10
        /*032e*/ 	.short	(.L_60 - .L_59)
.L_59:
        /*0330*/ 	.word	0x00000100
        /*0334*/ 	.word	0x00000001
        /*0338*/ 	.word	0x00000001


	//----- nvinfo : EIATTR_CRS_STACK_SIZE
	.align		4
.L_60:
        /*033c*/ 	.byte	0x04, 0x1e
        /*033e*/ 	.short	(.L_62 - .L_61)
.L_61:
        /*0340*/ 	.word	0x00000000


	//----- nvinfo : EIATTR_CBANK_PARAM_SIZE
	.align		4
.L_62:
        /*0344*/ 	.byte	0x03, 0x19
        /*0346*/ 	.short	0x0050


	//----- nvinfo : EIATTR_PARAM_CBANK
	.align		4
        /*0348*/ 	.byte	0x04, 0x0a
        /*034a*/ 	.short	(.L_64 - .L_63)
	.align		4
.L_63:
        /*034c*/ 	.word	index@(.nv.constant0.matmul_kernel)
        /*0350*/ 	.short	0x0380
        /*0352*/ 	.short	0x0050


	//----- nvinfo : EIATTR_SW_WAR
	.align		4
.L_64:
        /*0354*/ 	.byte	0x04, 0x36
        /*0356*/ 	.short	(.L_66 - .L_65)
.L_65:
        /*0358*/ 	.word	0x00000008
.L_66:


//--------------------- .nv.compat                --------------------------
	.section	.nv.compat,"",@"SHT_CUDA_COMPAT_INFO"
	.align	4
        /*0000*/ 	.byte	0x02, 0x02, 0x02, 0x00, 0x02, 0x05, 0x05, 0x00, 0x02, 0x03, 0x00, 0x00, 0x02, 0x06, 0x01, 0x00


//--------------------- .nv.callgraph             --------------------------
	.section	.nv.callgraph,"",@"SHT_CUDA_CALLGRAPH"
	.align	4
	.sectionentsize	8
	.align		4
        /*0000*/ 	.word	0x00000000
	.align		4
        /*0004*/ 	.word	0xffffffff
	.align		4
        /*0008*/ 	.word	0x00000000
	.align		4
        /*000c*/ 	.word	0xfffffffe
	.align		4
        /*0010*/ 	.word	0x00000000
	.align		4
        /*0014*/ 	.word	0xfffffffd
	.align		4
        /*0018*/ 	.word	0x00000000
	.align		4
        /*001c*/ 	.word	0xfffffffc


//--------------------- .text.matmul_kernel       --------------------------
	.section	.text.matmul_kernel,"ax",@progbits
	.align	128
        .global         matmul_kernel
        .type           matmul_kernel,@function
        .size           matmul_kernel,(.L_x_20 - matmul_kernel)
        .other          matmul_kernel,@"STO_CUDA_ENTRY STV_DEFAULT"
matmul_kernel:
.text.matmul_kernel:
[----:B------:R-:W0:Y:S01]  /*0000*/  LDC R1, c[0x0][0x37c] ;  /* 0x0000df00ff017b82 */ /* 0x000e220000000800 */
[----:B------:R-:W1:Y:S01]  /*0010*/  S2R R0, SR_TID.X ;  /* 0x0000000000007919 */ /* 0x000e620000002100 */
[----:B0-----:R-:W-:Y:S01]  /*0020*/  VIADD R1, R1, 0xffffffa8 ;  /* 0xffffffa801017836 */ /* 0x001fe20000000000 */
[----:B------:R-:W0:Y:S01]  /*0030*/  LDCU.64 UR20, c[0x0][0x358] ;  /* 0x00006b00ff1477ac */ /* 0x000e220008000a00 */
[----:B-1----:R-:W-:-:S13]  /*0040*/  ISETP.GE.U32.AND P0, PT, R0, 0x20, PT ;  /* 0x000000200000780c */ /* 0x002fda0003f06070 */
[----:B------:R-:W-:Y:S02]  /*0050*/  VOTEU.ANY UP0, P0 ;  /* 0x0000000000ff7886 */ /* 0x000fe40000000100 */
[----:B------:R-:W-:Y:S05]  /*0060*/  BRA.U UP0, `(.L_x_0) ;  /* 0x0000000100b47547 */ /* 0x000fea000b800000 */
[----:B------:R-:W1:Y:S01]  /*0070*/  S2UR UR6, SR_CgaCtaId ;  /* 0x00000000000679c3 */ /* 0x000e620000008800 */
[----:B------:R-:W-:Y:S01]  /*0080*/  NOP ;  /* 0x0000000000007918 */ /* 0x000fe20000000000 */
[----:B------:R-:W-:Y:S02]  /*0090*/  UMOV UR4, 0x40 ;  /* 0x0000004000047882 */ /* 0x000fe40000000000 */
[----:B-1----:R-:W-:-:S09]  /*00a0*/  ULEA UR4, UR6, UR4, 0x18 ;  /* 0x0000000406047291 */ /* 0x002fd2000f8ec0ff */
[----:B------:R-:W1:Y:S01]  /*00b0*/  LDS.U8 R0, [UR4] ;  /* 0x00000004ff007984 */ /* 0x000e620008000000 */
[----:B------:R-:W-:Y:S02]  /*00c0*/  UMOV UR4, 0x400 ;  /* 0x0000040000047882 */ /* 0x000fe40000000000 */
[----:B------:R-:W-:Y:S01]  /*00d0*/  ULEA UR4, UR6, UR4, 0x18 ;  /* 0x0000000406047291 */ /* 0x000fe2000f8ec0ff */
[----:B-1----:R-:W-:-:S13]  /*00e0*/  ISETP.NE.AND P0, PT, R0, RZ, PT ;  /* 0x000000ff0000720c */ /* 0x002fda0003f05270 */
[----:B------:R-:W-:Y:S05]  /*00f0*/  @P0 BRA `(.L_x_1) ;  /* 0x0000000000780947 */ /* 0x000fea0003800000 */
[----:B------:R-:W-:-:S13]  /*0100*/  ELECT P0, URZ, PT ;  /* 0x0000000000ff782f */ /* 0x000fda0003800000 */
[----:B------:R-:W-:Y:S05]  /*0110*/  @!P0 BRA `(.L_x_2) ;  /* 0x0000000000808947 */ /* 0x000fea0003800000 */
[----:B------:R-:W-:Y:S01]  /*0120*/  UMOV UR5, 0x1 ;  /* 0x0000000100057882 */ /* 0x000fe20000000000 */
[----:B------:R-:W-:-:S04]  /*0130*/  IMAD.MOV.U32 R4, RZ, RZ, 0x1 ;  /* 0x00000001ff047424 */ /* 0x000fc800078e00ff */
[----:B------:R-:W-:Y:S04]  /*0140*/  DEPBAR.LE SB1, 0x36 ;  /* 0x00009d800000791a */ /* 0x000fe80000000000 */
[----:B------:R-:W1:Y:S02]  /*0150*/  UTCATOMSWS.FIND_AND_SET.ALIGN UP1, UR5, UR5 ;  /* 0x00000005000575e3 */ /* 0x000e640008020800 */
[----:B-1----:R-:W-:-:S04]  /*0160*/  PLOP3.LUT P0, PT, PT, PT, UP1, 0x80, 0x8 ;  /* 0x000000000008781c */ /* 0x002fc80003f0f018 */
[----:B------:R-:W-:-:S04]  /*0170*/  SEL R0, RZ, 0xffffffff, !P0 ;  /* 0xffffffffff007807 */ /* 0x000fc80004000000 */
[----:B------:R-:W-:Y:S01]  /*0180*/  ISETP.NE.AND P0, PT, R0, RZ, PT ;  /* 0x000000ff0000720c */ /* 0x000fe20003f05270 */
[----:B------:R-:W-:-:S12]  /*0190*/  IMAD.U32 R0, RZ, RZ, UR5 ;  /* 0x00000005ff007e24 */ /* 0x000fd8000f8e00ff */
[----:B------:R-:W-:Y:S05]  /*01a0*/  @P0 BRA `(.L_x_3) ;  /* 0x0000000000240947 */ /* 0x000fea0003800000 */
.L_x_4:
[----:B------:R-:W-:Y:S05]  /*01b0*/  NANOSLEEP 0x64 ;  /* 0x000000640000795d */ /* 0x000fea0003800000 */
[----:B------:R-:W-:-:S05]  /*01c0*/  UMOV UR5, 0x1 ;  /* 0x0000000100057882 */ /* 0x000fca0000000000 */
[----:B------:R-:W-:Y:S04]  /*01d0*/  DEPBAR.LE SB1, 0x36 ;  /* 0x00009d800000791a */ /* 0x000fe80000000000 */
[----:B------:R-:W1:Y:S02]  /*01e0*/  UTCATOMSWS.FIND_AND_SET.ALIGN UP1, UR5, UR5 ;  /* 0x00000005000575e3 */ /* 0x000e640008020800 */
[----:B-1----:R-:W-:-:S04]  /*01f0*/  PLOP3.LUT P0, PT, PT, PT, UP1, 0x80, 0x8 ;  /* 0x000000000008781c */ /* 0x002fc80003f0f018 */
[----:B------:R-:W-:-:S04]  /*0200*/  SEL R0, RZ, 0xffffffff, !P0 ;  /* 0xffffffffff007807 */ /* 0x000fc80004000000 */
[----:B------:R-:W-:Y:S01]  /*0210*/  ISETP.NE.AND P0, PT, R0, RZ, PT ;  /* 0x000000ff0000720c */ /* 0x000fe20003f05270 */
[----:B------:R-:W-:-:S12]  /*0220*/  IMAD.U32 R0, RZ, RZ, UR5 ;  /* 0x00000005ff007e24 */ /* 0x000fd8000f8e00ff */
[----:B------:R-:W-:Y:S05]  /*0230*/  @!P0 BRA `(.L_x_4) ;  /* 0xfffffffc00dc8947 */ /* 0x000fea000383ffff */
.L_x_3:
[----:B------:R-:W-:Y:S01]  /*0240*/  VIADD R3, R0, 0x10 ;  /* 0x0000001000037836 */ /* 0x000fe20000000000 */
[----:B------:R-:W-:Y:S01]  /*0250*/  UMOV UR5, 0x50 ;  /* 0x0000005000057882 */ /* 0x000fe20000000000 */
[----:B------:R-:W-:Y:S01]  /*0260*/  SHF.L.U32 R2, R4, R0, RZ ;  /* 0x0000000004027219 */ /* 0x000fe200000006ff */
[----:B------:R-:W-:Y:S01]  /*0270*/  ULEA UR5, UR6, UR5, 0x18 ;  /* 0x0000000506057291 */ /* 0x000fe2000f8ec0ff */
[----:B------:R-:W-:Y:S01]  /*0280*/  IMAD.SHL.U32 R0, R0, 0x20, RZ ;  /* 0x0000002000007824 */ /* 0x000fe200078e00ff */
[----:B------:R-:W-:-:S04]  /*0290*/  SHF.L.U32 R3, R4, R3, RZ ;  /* 0x0000000304037219 */ /* 0x000fc800000006ff */
[----:B------:R-:W-:-:S05]  /*02a0*/  LOP3.LUT R2, R3, R2, RZ, 0xfc, !PT ;  /* 0x0000000203027212 */ /* 0x000fca00078efcff */
[----:B------:R1:W-:Y:S04]  /*02b0*/  ATOMS.OR RZ, [UR5], R2 ;  /* 0x00000002ffff798c */ /* 0x0003e8000b000005 */
[----:B------:R1:W-:Y:S01]  /*02c0*/  STS [UR4], R0 ;  /* 0x00000000ff007988 */ /* 0x0003e20008000804 */
[----:B------:R-:W-:Y:S05]  /*02d0*/  BRA `(.L_x_2) ;  /* 0x0000000000107947 */ /* 0x000fea0003800000 */
.L_x_1:
[----:B------:R-:W-:Y:S01]  /*02e0*/  IMAD.MOV.U32 R0, RZ, RZ, -0x1 ;  /* 0xffffffffff007424 */ /* 0x000fe200078e00ff */
[----:B------:R-:W-:-:S04]  /*02f0*/  MOV R2, 0x320 ;  /* 0x0000032000027802 */ /* 0x000fc80000000f00 */
[----:B------:R1:W-:Y:S03]  /*0300*/  STS [UR4], R0 ;  /* 0x00000000ff007988 */ /* 0x0003e60008000804 */
[----:B01----:R-:W-:Y:S05]  /*0310*/  CALL.REL.NOINC `($__internal_1_$__cuda_sm10x_tcgen05_guardrail_trap_phase_invalid_during_alloc) ;  /* 0x00000088006c7944 */ /* 0x003fea0003c00000 */
.L_x_2:
[----:B------:R-:W-:Y:S05]  /*0320*/  WARPSYNC.ALL ;  /* 0x0000000000007948 */ /* 0x000fea0003800000 */
[----:B------:R-:W-:Y:S01]  /*0330*/  NOP ;  /* 0x0000000000007918 */ /* 0x000fe20000000000 */
.L_x_0:
[----:B------:R-:W2:Y:S01]  /*0340*/  LDC.64 R38, c[0x0][0x398] ;  /* 0x0000e600ff267b82 */ /* 0x000ea20000000a00 */
[----:B------:R-:W3:Y:S01]  /*0350*/  S2R R5, SR_CTAID.X ;  /* 0x0000000000057919 */ /* 0x000ee20000002500 */
[----:B------:R-:W-:Y:S01]  /*0360*/  UMOV UR10, 0x400 ;  /* 0x00000400000a7882 */ /* 0x000fe20000000000 */
[----:B------:R-:W-:Y:S01]  /*0370*/  PRMT R40, RZ, 0x7610, R40 ;  /* 0x00007610ff287816 */ /* 0x000fe20000000028 */
[----:B------:R-:W-:Y:S01]  /*0380*/  UMOV UR6, 0x1 ;  /* 0x0000000100067882 */ /* 0x000fe20000000000 */
[----:B------:R-:W4:Y:S01]  /*0390*/  S2R R210, SR_TID.X ;  /* 0x0000000000d27919 */ /* 0x000f220000002100 */
[----:B------:R-:W1:Y:S02]  /*03a0*/  LDCU.128 UR16, c[0x0][0x380] ;  /* 0x00007000ff1077ac */ /* 0x000e640008000c00 */
[----:B------:R-:W5:Y:S08]  /*03b0*/  LDC.64 R20, c[0x0][0x3a8] ;  /* 0x0000ea00ff147b82 */ /* 0x000f700000000a00 */
[----:B------:R-:W0:Y:S01]  /*03c0*/  S2UR UR4, SR_CgaCtaId ;  /* 0x00000000000479c3 */ /* 0x000e220000008800 */
[----:B-12---:R-:W-:Y:S01]  /*03d0*/  VIADD R0, R39, 0x1f ;  /* 0x0000001f27007836 */ /* 0x006fe20000000000 */
[----:B------:R-:W-:-:S02]  /*03e0*/  IABS R33, R39 ;  /* 0x0000002700217213 */ /* 0x000fc40000000000 */
[----:B------:R-:W-:Y:S02]  /*03f0*/  IABS R23, R38 ;  /* 0x0000002600177213 */ /* 0x000fe40000000000 */
[----:B------:R-:W-:-:S04]  /*0400*/  SHF.R.S32.HI R3, RZ, 0x1f, R0 ;  /* 0x0000001fff037819 */ /* 0x000fc80000011400 */
[----:B------:R-:W-:Y:S02]  /*0410*/  LEA.HI R3, R3, R0, RZ, 0x5 ;  /* 0x0000000003037211 */ /* 0x000fe400078f28ff */
[----:B---3--:R-:W-:Y:S02]  /*0420*/  IABS R8, R5 ;  /* 0x0000000500087213 */ /* 0x008fe40000000000 */
[----:B------:R-:W-:Y:S02]  /*0430*/  SHF.R.S32.HI R3, RZ, 0x5, R3 ;  /* 0x00000005ff037819 */ /* 0x000fe40000011403 */
[--C-:B----4-:R-:W-:Y:S01]  /*0440*/  SHF.R.U32.HI R19, RZ, 0x7, R210.reuse ;  /* 0x00000007ff137819 */ /* 0x110fe200000116d2 */
[----:B0-----:R-:W-:Y:S01]  /*0450*/  ULEA UR10, UR4, UR10, 0x18 ;  /* 0x0000000a040a7291 */ /* 0x001fe2000f8ec0ff */
[----:B------:R-:W-:Y:S01]  /*0460*/  LOP3.LUT R211, R210, 0x7f, RZ, 0xc0, !PT ;  /* 0x0000007fd2d37812 */ /* 0x000fe200078ec0ff */
[----:B------:R-:W-:Y:S01]  /*0470*/  IMAD.SHL.U32 R4, R3, 0x8, RZ ;  /* 0x0000000803047824 */ /* 0x000fe200078e00ff */
[----:B------:R-:W-:Y:S01]  /*0480*/  SGXT.U32 R19, R19, 0x1 ;  /* 0x000000011313781a */ /* 0x000fe20000000000 */
[----:B------:R-:W-:Y:S01]  /*0490*/  UIADD3 UR12, UPT, UPT, UR10, 0x14000, URZ ;  /* 0x000140000a0c7890 */ /* 0x000fe2000fffe0ff */
[----:B------:R-:W-:-:S02]  /*04a0*/  SHF.R.U32.HI R163, RZ, 0x5, R210 ;  /* 0x00000005ffa37819 */ /* 0x000fc400000116d2 */
[-C--:B------:R-:W-:Y:S02]  /*04b0*/  IABS R7, R4.reuse ;  /* 0x0000000400077213 */ /* 0x080fe40000000000 */
[----:B------:R-:W-:Y:S02]  /*04c0*/  IABS R10, R4 ;  /* 0x00000004000a7213 */ /* 0x000fe40000000000 */
[----:B------:R-:W0:Y:S08]  /*04d0*/  I2F.RP R0, R7 ;  /* 0x0000000700007306 */ /* 0x000e300000209400 */
[----:B0-----:R-:W0:Y:S02]  /*04e0*/  MUFU.RCP R0, R0 ;  /* 0x0000000000007308 */ /* 0x001e240000001000 */
[----:B0-----:R-:W-:-:S02]  /*04f0*/  VIADD R2, R0, 0xffffffe ;  /* 0x0ffffffe00027836 */ /* 0x001fc40000000000 */
[----:B------:R-:W-:-:S04]  /*0500*/  IMAD.MOV R0, RZ, RZ, -R10 ;  /* 0x000000ffff007224 */ /* 0x000fc800078e0a0a */
[----:B------:R0:W1:Y:S02]  /*0510*/  F2I.FTZ.U32.TRUNC.NTZ R3, R2 ;  /* 0x0000000200037305 */ /* 0x000064000021f000 */
[----:B0-----:R-:W-:Y:S02]  /*0520*/  IMAD.MOV.U32 R2, RZ, RZ, RZ ;  /* 0x000000ffff027224 */ /* 0x001fe400078e00ff */
[----:B-1----:R-:W-:-:S04]  /*0530*/  IMAD.MOV R6, RZ, RZ, -R3 ;  /* 0x000000ffff067224 */ /* 0x002fc800078e0a03 */
[----:B------:R-:W-:Y:S02]  /*0540*/  IMAD R9, R6, R7, RZ ;  /* 0x0000000706097224 */ /* 0x000fe400078e02ff */
[----:B------:R-:W-:Y:S02]  /*0550*/  IMAD.MOV.U32 R6, RZ, RZ, R8 ;  /* 0x000000ffff067224 */ /* 0x000fe400078e0008 */
[----:B------:R-:W-:-:S06]  /*0560*/  IMAD.HI.U32 R3, R3, R9, R2 ;  /* 0x0000000903037227 */ /* 0x000fcc00078e0002 */
[----:B------:R-:W-:-:S04]  /*0570*/  IMAD.HI.U32 R3, R3, R6, RZ ;  /* 0x0000000603037227 */ /* 0x000fc800078e00ff */
[----:B------:R-:W-:Y:S02]  /*0580*/  IMAD R0, R3, R0, R6 ;  /* 0x0000000003007224 */ /* 0x000fe400078e0206 */
[----:B------:R-:W0:Y:S01]  /*0590*/  I2F.RP R6, R33 ;  /* 0x0000002100067306 */ /* 0x000e220000209400 */
[----:B------:R-:W-:Y:S02]  /*05a0*/  BAR.SYNC.DEFER_BLOCKING 0x0 ;  /* 0x0000000000007b1d */ /* 0x000fe40000010000 */
[----:B------:R-:W-:-:S05]  /*05b0*/  ISETP.GT.U32.AND P1, PT, R7, R0, PT ;  /* 0x000000000700720c */ /* 0x000fca0003f24070 */
[----:B0-----:R-:W-:Y:S08]  /*05c0*/  MUFU.RCP R6, R6 ;  /* 0x0000000600067308 */ /* 0x001ff00000001000 */
[----:B------:R-:W-:Y:S02]  /*05d0*/  @!P1 IMAD.IADD R0, R0, 0x1, -R7 ;  /* 0x0000000100009824 */ /* 0x000fe400078e0a07 */
[----:B------:R-:W-:Y:S01]  /*05e0*/  @!P1 VIADD R3, R3, 0x1 ;  /* 0x0000000103039836 */ /* 0x000fe20000000000 */
[----:B------:R-:W-:-:S02]  /*05f0*/  ISETP.NE.AND P1, PT, R4, RZ, PT ;  /* 0x000000ff0400720c */ /* 0x000fc40003f25270 */
[----:B------:R-:W-:Y:S02]  /*0600*/  ISETP.GE.U32.AND P0, PT, R0, R7, PT ;  /* 0x000000070000720c */ /* 0x000fe40003f06070 */
[----:B------:R-:W-:-:S04]  /*0610*/  LOP3.LUT R0, R5, R4, RZ, 0x3c, !PT ;  /* 0x0000000405007212 */ /* 0x000fc800078e3cff */
[----:B------:R-:W-:Y:S01]  /*0620*/  ISETP.GE.AND P2, PT, R0, RZ, PT ;  /* 0x000000ff0000720c */ /* 0x000fe20003f46270 */
[----:B------:R-:W-:-:S06]  /*0630*/  VIADD R0, R38, 0x7f ;  /* 0x0000007f26007836 */ /* 0x000fcc0000000000 */
[----:B------:R-:W-:-:S04]  /*0640*/  @P0 VIADD R3, R3, 0x1 ;  /* 0x0000000103030836 */ /* 0x000fc80000000000 */
[----:B------:R-:W-:Y:S01]  /*0650*/  IMAD.MOV.U32 R2, RZ, RZ, R3 ;  /* 0x000000ffff027224 */ /* 0x000fe200078e0003 */
[----:B------:R-:W-:-:S03]  /*0660*/  SHF.R.S32.HI R3, RZ, 0x1f, R0 ;  /* 0x0000001fff037819 */ /* 0x000fc60000011400 */
[----:B------:R-:W-:Y:S01]  /*0670*/  @!P2 IMAD.MOV R2, RZ, RZ, -R2 ;  /* 0x000000ffff02a224 */ /* 0x000fe200078e0a02 */
[----:B------:R-:W-:Y:S02]  /*0680*/  @!P1 LOP3.LUT R2, RZ, R4, RZ, 0x33, !PT ;  /* 0x00000004ff029212 */ /* 0x000fe400078e33ff */
[----:B------:R-:W-:-:S03]  /*0690*/  LEA.HI R3, R3, R0, RZ, 0x7 ;  /* 0x0000000003037211 */ /* 0x000fc600078f38ff */
[----:B------:R-:W-:Y:S02]  /*06a0*/  IMAD.SHL.U32 R14, R2, 0x8, RZ ;  /* 0x00000008020e7824 */ /* 0x000fe400078e00ff */
[----:B------:R-:W-:-:S03]  /*06b0*/  IMAD.MOV R2, RZ, RZ, -R2 ;  /* 0x000000ffff027224 */ /* 0x000fc600078e0a02 */
[----:B------:R-:W-:Y:S01]  /*06c0*/  LEA.HI.SX32 R3, R3, -R14, 0x19 ;  /* 0x8000000e03037211 */ /* 0x000fe200078fcaff */
[----:B------:R-:W-:Y:S02]  /*06d0*/  IMAD R8, R4, R2, R5 ;  /* 0x0000000204087224 */ /* 0x000fe400078e0205 */
[----:B------:R-:W-:Y:S01]  /*06e0*/  IMAD.MOV.U32 R2, RZ, RZ, RZ ;  /* 0x000000ffff027224 */ /* 0x000fe200078e00ff */
[----:B------:R-:W-:-:S04]  /*06f0*/  VIMNMX R9, PT, PT, R3, 0x8, PT ;  /* 0x0000000803097848 */ /* 0x000fc80003fe0100 */
[-C--:B------:R-:W-:Y:S02]  /*0700*/  IABS R7, R9.reuse ;  /* 0x0000000900077213 */ /* 0x080fe40000000000 */
[----:B------:R-:W-:Y:S02]  /*0710*/  IABS R4, R9 ;  /* 0x0000000900047213 */ /* 0x000fe40000000000 */
[----:B------:R-:W0:Y:S08]  /*0720*/  I2F.RP R0, R7 ;  /* 0x0000000700007306 */ /* 0x000e300000209400 */
[----:B0-----:R-:W0:Y:S02]  /*0730*/  MUFU.RCP R0, R0 ;  /* 0x0000000000007308 */ /* 0x001e240000001000 */
[----:B0-----:R-:W-:Y:S01]  /*0740*/  VIADD R3, R0, 0xffffffe ;  /* 0x0ffffffe00037836 */ /* 0x001fe20000000000 */
[----:B------:R-:W-:-:S05]  /*0750*/  IABS R0, R8 ;  /* 0x0000000800007213 */ /* 0x000fca0000000000 */
[----:B------:R-:W0:Y:S02]  /*0760*/  F2I.FTZ.U32.TRUNC.NTZ R3, R3 ;  /* 0x0000000300037305 */ /* 0x000e24000021f000 */
[----:B0-----:R-:W-:-:S04]  /*0770*/  IMAD.MOV R10, RZ, RZ, -R3 ;  /* 0x000000ffff0a7224 */ /* 0x001fc800078e0a03 */
[----:B------:R-:W-:-:S04]  /*0780*/  IMAD R5, R10, R7, RZ ;  /* 0x000000070a057224 */ /* 0x000fc800078e02ff */
[----:B------:R-:W-:Y:S02]  /*0790*/  IMAD.HI.U32 R2, R3, R5, R2 ;  /* 0x0000000503027227 */ /* 0x000fe400078e0002 */
[----:B------:R-:W0:Y:S02]  /*07a0*/  I2F.RP R3, R23 ;  /* 0x0000001700037306 */ /* 0x000e240000209400 */
[----:B------:R-:W-:Y:S02]  /*07b0*/  IMAD.MOV.U32 R5, RZ, RZ, R0 ;  /* 0x000000ffff057224 */ /* 0x000fe400078e0000 */
[----:B------:R-:W-:Y:S02]  /*07c0*/  IMAD.MOV R0, RZ, RZ, -R4 ;  /* 0x000000ffff007224 */ /* 0x000fe400078e0a04 */
[----:B------:R-:W-:-:S04]  /*07d0*/  IMAD.HI.U32 R2, R2, R5, RZ ;  /* 0x0000000502027227 */ /* 0x000fc800078e00ff */
[----:B------:R-:W-:Y:S02]  /*07e0*/  IMAD R0, R2, R0, R5 ;  /* 0x0000000002007224 */ /* 0x000fe400078e0205 */
[----:B------:R-:W-:-:S03]  /*07f0*/  VIADD R4, R6, 0xffffffe ;  /* 0x0ffffffe06047836 */ /* 0x000fc60000000000 */
[----:B------:R-:W-:Y:S01]  /*0800*/  ISETP.GT.U32.AND P1, PT, R7, R0, PT ;  /* 0x000000000700720c */ /* 0x000fe20003f24070 */
[----:B0-----:R-:W0:Y:S08]  /*0810*/  MUFU.RCP R3, R3 ;  /* 0x0000000300037308 */ /* 0x001e300000001000 */
[----:B------:R1:W2:Y:S04]  /*0820*/  F2I.FTZ.U32.TRUNC.NTZ R5, R4 ;  /* 0x0000000400057305 */ /* 0x0002a8000021f000 */
[----:B------:R-:W-:-:S02]  /*0830*/  @!P1 IMAD.IADD R0, R0, 0x1, -R7 ;  /* 0x0000000100009824 */ /* 0x000fc400078e0a07 */
[----:B------:R-:W-:Y:S01]  /*0840*/  @!P1 VIADD R2, R2, 0x1 ;  /* 0x0000000102029836 */ /* 0x000fe20000000000 */
[----:B------:R-:W-:Y:S02]  /*0850*/  ISETP.NE.AND P1, PT, R9, RZ, PT ;  /* 0x000000ff0900720c */ /* 0x000fe40003f25270 */
[----:B------:R-:W-:Y:S01]  /*0860*/  ISETP.GE.U32.AND P0, PT, R0, R7, PT ;  /* 0x000000070000720c */ /* 0x000fe20003f06070 */
[----:B0-----:R-:W-:Y:S01]  /*0870*/  VIADD R3, R3, 0xffffffe ;  /* 0x0ffffffe03037836 */ /* 0x001fe20000000000 */
[----:B------:R-:W-:Y:S01]  /*0880*/  LOP3.LUT R0, R8, R9, RZ, 0x3c, !PT ;  /* 0x0000000908007212 */ /* 0x000fe200078e3cff */
[----:B-1----:R-:W-:-:S03]  /*0890*/  IMAD.MOV.U32 R4, RZ, RZ, RZ ;  /* 0x000000ffff047224 */ /* 0x002fc600078e00ff */
[----:B------:R-:W-:Y:S01]  /*08a0*/  ISETP.GE.AND P2, PT, R0, RZ, PT ;  /* 0x000000ff0000720c */ /* 0x000fe20003f46270 */
[----:B------:R-:W0:Y:S01]  /*08b0*/  F2I.FTZ.U32.TRUNC.NTZ R3, R3 ;  /* 0x0000000300037305 */ /* 0x000e22000021f000 */
[----:B--2---:R-:W-:-:S04]  /*08c0*/  IMAD.MOV R0, RZ, RZ, -R5 ;  /* 0x000000ffff007224 */ /* 0x004fc800078e0a05 */
[----:B------:R-:W-:Y:S02]  /*08d0*/  IMAD R7, R0, R33, RZ ;  /* 0x0000002100077224 */ /* 0x000fe400078e02ff */
[----:B------:R-:W-:Y:S02]  /*08e0*/  @P0 VIADD R2, R2, 0x1 ;  /* 0x0000000102020836 */ /* 0x000fe40000000000 */
[----:B------:R-:W-:-:S04]  /*08f0*/  IMAD.HI.U32 R4, R5, R7, R4 ;  /* 0x0000000705047227 */ /* 0x000fc800078e0004 */
[----:B------:R-:W-:Y:S01]  /*0900*/  @!P2 IMAD.MOV R2, RZ, RZ, -R2 ;  /* 0x000000ffff02a224 */ /* 0x000fe200078e0a02 */
[----:B------:R-:W-:Y:S01]  /*0910*/  @!P1 LOP3.LUT R2, RZ, R9, RZ, 0x33, !PT ;  /* 0x00000009ff029212 */ /* 0x000fe200078e33ff */
[----:B0-----:R-:W-:-:S04]  /*0920*/  IMAD.MOV R12, RZ, RZ, -R3 ;  /* 0x000000ffff0c7224 */ /* 0x001fc800078e0a03 */
[----:B------:R-:W-:Y:S02]  /*0930*/  IMAD.SHL.U32 R6, R2, 0x20, RZ ;  /* 0x0000002002067824 */ /* 0x000fe400078e00ff */
[----:B------:R-:W-:Y:S02]  /*0940*/  IMAD.MOV R0, RZ, RZ, -R2 ;  /* 0x000000ffff007224 */ /* 0x000fe400078e0a02 */
[----:B------:R-:W-:Y:S01]  /*0950*/  IMAD.MOV.U32 R2, RZ, RZ, RZ ;  /* 0x000000ffff027224 */ /* 0x000fe200078e00ff */
[C---:B------:R-:W-:Y:S01]  /*0960*/  LOP3.LUT R36, R6.reuse, R19, RZ, 0xfc, !PT ;  /* 0x0000001306247212 */ /* 0x040fe200078efcff */
[----:B------:R-:W-:Y:S01]  /*0970*/  IMAD R0, R9, R0, R8 ;  /* 0x0000000009007224 */ /* 0x000fe200078e0208 */
[----:B------:R-:W-:Y:S01]  /*0980*/  LOP3.LUT R53, R6, 0x2, R19, 0xfe, !PT ;  /* 0x0000000206357812 */ /* 0x000fe200078efe13 */
[----:B------:R-:W-:Y:S01]  /*0990*/  IMAD R9, R12, R23, RZ ;  /* 0x000000170c097224 */ /* 0x000fe200078e02ff */
[----:B------:R-:W-:Y:S01]  /*09a0*/  IABS R10, R36 ;  /* 0x00000024000a7213 */ /* 0x000fe20000000000 */
[----:B------:R-:W-:Y:S01]  /*09b0*/  IMAD.IADD R0, R14, 0x1, R0 ;  /* 0x000000010e007824 */ /* 0x000fe200078e0200 */
[----:B------:R-:W-:Y:S01]  /*09c0*/  IABS R11, R53 ;  /* 0x00000035000b7213 */ /* 0x000fe20000000000 */
[----:B------:R-:W-:Y:S01]  /*09d0*/  IMAD.HI.U32 R2, R3, R9, R2 ;  /* 0x0000000903027227 */ /* 0x000fe200078e0002 */
[C-C-:B------:R-:W-:Y:S01]  /*09e0*/  LOP3.LUT R54, R6.reuse, 0xe, R19.reuse, 0xfe, !PT ;  /* 0x0000000e06367812 */ /* 0x140fe200078efe13 */
[----:B------:R-:W-:Y:S01]  /*09f0*/  STL [R1+0x40], R36 ;  /* 0x0000402401007387 */ /* 0x000fe20000100800 */
[--C-:B------:R-:W-:Y:S01]  /*0a00*/  LOP3.LUT R56, R6, 0xc, R19.reuse, 0xfe, !PT ;  /* 0x0000000c06387812 */ /* 0x100fe200078efe13 */
[C---:B------:R-:W-:Y:S01]  /*0a10*/  IMAD.HI.U32 R5, R4.reuse, R10, RZ ;  /* 0x0000000a04057227 */ /* 0x040fe200078e00ff */
[----:B------:R-:W-:Y:S01]  /*0a20*/  IABS R17, R54 ;  /* 0x0000003600117213 */ /* 0x000fe20000000000 */
[----:B------:R-:W-:Y:S01]  /*0a30*/  STL [R1+0x3c], R53 ;  /* 0x00003c3501007387 */ /* 0x000fe20000100800 */
[----:B------:R-:W-:Y:S01]  /*0a40*/  IABS R16, R56 ;  /* 0x0000003800107213 */ /* 0x000fe20000000000 */
[----:B------:R-:W-:Y:S01]  /*0a50*/  IMAD.HI.U32 R7, R4, R11, RZ ;  /* 0x0000000b04077227 */ /* 0x000fe200078e00ff */
[----:B------:R-:W-:-:S02]  /*0a60*/  LOP3.LUT R59, R6, 0x4, R19, 0xfe, !PT ;  /* 0x00000004063b7812 */ /* 0x000fc400078efe13 */
[C---:B------:R-:W-:Y:S01]  /*0a70*/  LOP3.LUT R52, R6.reuse, 0x10, R19, 0xfe, !PT ;  /* 0x0000001006347812 */ /* 0x040fe200078efe13 */
[----:B------:R-:W-:Y:S01]  /*0a80*/  IMAD.MOV R5, RZ, RZ, -R5 ;  /* 0x000000ffff057224 */ /* 0x000fe200078e0a05 */
[----:B------:R-:W-:Y:S01]  /*0a90*/  IABS R13, R59 ;  /* 0x0000003b000d7213 */ /* 0x000fe20000000000 */
[----:B------:R-:W-:Y:S01]  /*0aa0*/  IMAD.MOV R12, RZ, RZ, -R7 ;  /* 0x000000ffff0c7224 */ /* 0x000fe200078e0a07 */
[C-C-:B------:R-:W-:Y:S01]  /*0ab0*/  LOP3.LUT R55, R6.reuse, 0x6, R19.reuse, 0xfe, !PT ;  /* 0x0000000606377812 */ /* 0x140fe200078efe13 */
[C---:B------:R-:W-:Y:S01]  /*0ac0*/  IMAD R3, R33.reuse, R5, R10 ;  /* 0x0000000521037224 */ /* 0x040fe200078e020a */
[C---:B------:R-:W-:Y:S01]  /*0ad0*/  LOP3.LUT R58, R6.reuse, 0x8, R19, 0xfe, !PT ;  /* 0x00000008063a7812 */ /* 0x040fe200078efe13 */
[C---:B------:R-:W-:Y:S01]  /*0ae0*/  IMAD R5, R33.reuse, R12, R11 ;  /* 0x0000000c21057224 */ /* 0x040fe200078e020b */
[--C-:B------:R-:W-:Y:S01]  /*0af0*/  LOP3.LUT R57, R6, 0xa, R19.reuse, 0xfe, !PT ;  /* 0x0000000a06397812 */ /* 0x100fe200078efe13 */
[C---:B------:R-:W-:Y:S01]  /*0b00*/  IMAD.HI.U32 R12, R4.reuse, R17, RZ ;  /* 0x00000011040c7227 */ /* 0x040fe200078e00ff */
[----:B------:R-:W-:Y:S01]  /*0b10*/  IABS R14, R58 ;  /* 0x0000003a000e7213 */ /* 0x000fe20000000000 */
[----:B------:R-:W-:Y:S01]  /*0b20*/  STL [R1+0x38], R59 ;  /* 0x0000383b01007387 */ /* 0x000fe20000100800 */
[----:B------:R-:W-:Y:S01]  /*0b30*/  IABS R15, R57 ;  /* 0x00000039000f7213 */ /* 0x000fe20000000000 */
[----:B------:R-:W-:Y:S01]  /*0b40*/  IMAD.HI.U32 R11, R4, R16, RZ ;  /* 0x00000010040b7227 */ /* 0x000fe200078e00ff */
[C-C-:B------:R-:W-:Y:S01]  /*0b50*/  LOP3.LUT R50, R6.reuse, 0x12, R19.reuse, 0xfe, !PT ;  /* 0x0000001206327812 */ /* 0x140fe200078efe13 */
[----:B------:R-:W-:Y:S01]  /*0b60*/  STL [R1+0x34], R55 ;  /* 0x0000343701007387 */ /* 0x000fe20000100800 */
[C-C-:B------:R-:W-:Y:S01]  /*0b70*/  LOP3.LUT R48, R6.reuse, 0x14, R19.reuse, 0xfe, !PT ;  /* 0x0000001406307812 */ /* 0x140fe200078efe13 */
[----:B------:R-:W-:Y:S01]  /*0b80*/  IMAD.MOV R12, RZ, RZ, -R12 ;  /* 0x000000ffff0c7224 */ /* 0x000fe200078e0a0c */
[----:B------:R-:W-:Y:S01]  /*0b90*/  LOP3.LUT R46, R6, 0x16, R19, 0xfe, !PT ;  /* 0x00000016062e7812 */ /* 0x000fe200078efe13 */
[----:B------:R-:W-:Y:S01]  /*0ba0*/  IMAD.MOV R11, RZ, RZ, -R11 ;  /* 0x000000ffff0b7224 */ /* 0x000fe200078e0a0b */
[----:B------:R-:W-:Y:S01]  /*0bb0*/  IABS R22, R50 ;  /* 0x0000003200167213 */ /* 0x000fe20000000000 */
[----:B------:R-:W-:Y:S01]  /*0bc0*/  IMAD R35, R0, 0x80, R211 ;  /* 0x0000008000237824 */ /* 0x000fe200078e02d3 */
[----:B------:R-:W-:Y:S01]  /*0bd0*/  IABS R24, R48 ;  /* 0x0000003000187213 */ /* 0x000fe20000000000 */
[C---:B------:R-:W-:Y:S01]  /*0be0*/  IMAD R12, R33.reuse, R12, R17 ;  /* 0x0000000c210c7224 */ /* 0x040fe200078e0211 */
[----:B------:R-:W-:Y:S01]  /*0bf0*/  IABS R17, R52 ;  /* 0x0000003400117213 */ /* 0x000fe20000000000 */
[C---:B------:R-:W-:Y:S01]  /*0c00*/  IMAD R11, R33.reuse, R11, R16 ;  /* 0x0000000b210b7224 */ /* 0x040fe200078e0210 */
[----:B------:R-:W-:Y:S01]  /*0c10*/  IABS R16, R35 ;  /* 0x0000002300107213 */ /* 0x000fe20000000000 */
[----:B------:R-:W-:Y:S01]  /*0c20*/  IMAD.HI.U32 R8, R4, R13, RZ ;  /* 0x0000000d04087227 */ /* 0x000fe200078e00ff */
[----:B------:R-:W-:Y:S01]  /*0c30*/  IABS R25, R46 ;  /* 0x0000002e00197213 */ /* 0x000fe20000000000 */
[----:B------:R-:W-:Y:S01]  /*0c40*/  STL [R1+0x30], R58 ;  /* 0x0000303a01007387 */ /* 0x000fe20000100800 */
[C-C-:B------:R-:W-:Y:S01]  /*0c50*/  LOP3.LUT R44, R6.reuse, 0x18, R19.reuse, 0xfe, !PT ;  /* 0x00000018062c7812 */ /* 0x140fe200078efe13 */
[----:B------:R-:W-:Y:S01]  /*0c60*/  IMAD.MOV R8, RZ, RZ, -R8 ;  /* 0x000000ffff087224 */ /* 0x000fe200078e0a08 */
[--C-:B------:R-:W-:Y:S01]  /*0c70*/  LOP3.LUT R42, R6, 0x1a, R19.reuse, 0xfe, !PT ;  /* 0x0000001a062a7812 */ /* 0x100fe200078efe13 */
[----:B------:R-:W-:Y:S01]  /*0c80*/  IMAD.HI.U32 R0, R4, R17, RZ ;  /* 0x0000001104007227 */ /* 0x000fe200078e00ff */
[C-C-:B------:R-:W-:Y:S01]  /*0c90*/  LOP3.LUT R28, R6.reuse, 0x1c, R19.reuse, 0xfe, !PT ;  /* 0x0000001c061c7812 */ /* 0x140fe200078efe13 */
[----:B------:R-:W-:Y:S01]  /*0ca0*/  STL [R1+0x2c], R57 ;  /* 0x00002c3901007387 */ /* 0x000fe20000100800 */
[----:B------:R-:W-:Y:S01]  /*0cb0*/  LOP3.LUT R34, R6, 0x1e, R19, 0xfe, !PT ;  /* 0x0000001e06227812 */ /* 0x000fe200078efe13 */
[----:B------:R-:W-:Y:S01]  /*0cc0*/  IMAD.HI.U32 R2, R2, R16, RZ ;  /* 0x0000001002027227 */ /* 0x000fe200078e00ff */
[C---:B------:R-:W-:Y:S01]  /*0cd0*/  ISETP.GT.U32.AND P2, PT, R33.reuse, R3, PT ;  /* 0x000000032100720c */ /* 0x040fe20003f44070 */
[----:B------:R-:W-:Y:S01]  /*0ce0*/  STL [R1+0x28], R56 ;  /* 0x0000283801007387 */ /* 0x000fe20000100800 */
[C---:B------:R-:W-:Y:S01]  /*0cf0*/  ISETP.GT.U32.AND P3, PT, R33.reuse, R5, PT ;  /* 0x000000052100720c */ /* 0x040fe20003f64070 */
[C---:B------:R-:W-:Y:S01]  /*0d00*/  IMAD R7, R33.reuse, R8, R13 ;  /* 0x0000000821077224 */ /* 0x040fe200078e020d */
[----:B------:R-:W-:Y:S01]  /*0d10*/  IABS R13, R55 ;  /* 0x00000037000d7213 */ /* 0x000fe20000000000 */
[----:B------:R-:W-:Y:S01]  /*0d20*/  IMAD.MOV R18, RZ, RZ, -R0 ;  /* 0x000000ffff127224 */ /* 0x000fe200078e0a00 */
[----:B------:R-:W-:Y:S01]  /*0d30*/  STL [R1+0x24], R54 ;  /* 0x0000243601007387 */ /* 0x000fe20000100800 */
[----:B------:R-:W-:Y:S01]  /*0d40*/  IMAD.MOV R0, RZ, RZ, -R2 ;  /* 0x000000ffff007224 */ /* 0x000fe200078e0a02 */
[----:B------:R-:W-:Y:S01]  /*0d50*/  ISETP.GT.U32.AND P4, PT, R33, R7, PT ;  /* 0x000000072100720c */ /* 0x000fe20003f84070 */
[C---:B------:R-:W-:Y:S01]  /*0d60*/  IMAD.HI.U32 R8, R4.reuse, R13, RZ ;  /* 0x0000000d04087227 */ /* 0x040fe200078e00ff */
[----:B------:R-:W-:Y:S03]  /*0d70*/  STL [R1+0x20], R52 ;  /* 0x0000203401007387 */ /* 0x000fe60000100800 */
[----:B------:R-:W-:Y:S01]  /*0d80*/  IMAD R0, R23, R0, R16 ;  /* 0x0000000017007224 */ /* 0x000fe200078e0210 */
[----:B------:R-:W-:Y:S01]  /*0d90*/  STL [R1+0x1c], R50 ;  /* 0x00001c3201007387 */ /* 0x000fe20000100800 */
[----:B------:R-:W-:-:S03]  /*0da0*/  IMAD.HI.U32 R9, R4, R14, RZ ;  /* 0x0000000e04097227 */ /* 0x000fc600078e00ff */
[----:B------:R-:W-:Y:S01]  /*0db0*/  ISETP.GT.U32.AND P0, PT, R23, R0, PT ;  /* 0x000000001700720c */ /* 0x000fe20003f04070 */
[----:B------:R-:W-:Y:S01]  /*0dc0*/  IMAD.HI.U32 R10, R4, R15, RZ ;  /* 0x0000000f040a7227 */ /* 0x000fe200078e00ff */
[----:B------:R-:W-:Y:S03]  /*0dd0*/  STL [R1+0x18], R48 ;  /* 0x0000183001007387 */ /* 0x000fe60000100800 */
[----:B------:R-:W-:Y:S01]  /*0de0*/  IMAD.MOV R8, RZ, RZ, -R8 ;  /* 0x000000ffff087224 */ /* 0x000fe200078e0a08 */
[----:B------:R-:W-:Y:S01]  /*0df0*/  STL [R1+0x44], R35 ;  /* 0x0000442301007387 */ /* 0x000fe20000100800 */
[----:B------:R-:W-:Y:S02]  /*0e00*/  IMAD.MOV R9, RZ, RZ, -R9 ;  /* 0x000000ffff097224 */ /* 0x000fe400078e0a09 */
[----:B------:R-:W-:Y:S01]  /*0e10*/  IMAD.MOV R10, RZ, RZ, -R10 ;  /* 0x000000ffff0a7224 */ /* 0x000fe200078e0a0a */
[----:B------:R-:W-:Y:S01]  /*0e20*/  STL [R1+0x14], R46 ;  /* 0x0000142e01007387 */ /* 0x000fe20000100800 */
[----:B------:R-:W-:-:S02]  /*0e30*/  IMAD R8, R33, R8, R13 ;  /* 0x0000000821087224 */ /* 0x000fc400078e020d */
[----:B------:R-:W-:Y:S01]  /*0e40*/  IMAD R9, R33, R9, R14 ;  /* 0x0000000921097224 */ /* 0x000fe200078e020e */
[----:B------:R-:W-:Y:S01]  /*0e50*/  STL [R1+0x10], R44 ;  /* 0x0000102c01007387 */ /* 0x000fe20000100800 */
[----:B------:R-:W-:-:S03]  /*0e60*/  IMAD.HI.U32 R13, R4, R22, RZ ;  /* 0x00000016040d7227 */ /* 0x000fc600078e00ff */
[C---:B------:R-:W-:Y:S01]  /*0e70*/  ISETP.GT.U32.AND P1, PT, R33.reuse, R9, PT ;  /* 0x000000092100720c */ /* 0x040fe20003f24070 */
[----:B------:R-:W-:Y:S01]  /*0e80*/  IMAD R10, R33, R10, R15 ;  /* 0x0000000a210a7224 */ /* 0x000fe200078e020f */
[----:B------:R-:W-:Y:S01]  /*0e90*/  STL [R1+0xc], R42 ;  /* 0x00000c2a01007387 */ /* 0x000fe20000100800 */
[----:B------:R-:W-:-:S03]  /*0ea0*/  IMAD.HI.U32 R14, R4, R24, RZ ;  /* 0x00000018040e7227 */ /* 0x000fc600078e00ff */
[----:B------:R-:W-:Y:S01]  /*0eb0*/  STL [R1+0x8], R28 ;  /* 0x0000081c01007387 */ /* 0x000fe20000100800 */
[----:B------:R-:W-:-:S03]  /*0ec0*/  IMAD.HI.U32 R15, R4, R25, RZ ;  /* 0x00000019040f7227 */ /* 0x000fc600078e00ff */
[----:B------:R-:W-:Y:S01]  /*0ed0*/  STL [R1+0x4], R34 ;  /* 0x0000042201007387 */ /* 0x000fe20000100800 */
[----:B------:R-:W-:Y:S02]  /*0ee0*/  IMAD.MOV R13, RZ, RZ, -R13 ;  /* 0x000000ffff0d7224 */ /* 0x000fe400078e0a0d */
[----:B------:R-:W-:Y:S02]  /*0ef0*/  IMAD.MOV R14, RZ, RZ, -R14 ;  /* 0x000000ffff0e7224 */ /* 0x000fe400078e0a0e */
[----:B------:R-:W-:Y:S02]  /*0f00*/  IMAD.MOV R26, RZ, RZ, -R15 ;  /* 0x000000ffff1a7224 */ /* 0x000fe400078e0a0f */
[C---:B------:R-:W-:Y:S01]  /*0f10*/  IMAD R13, R33.reuse, R13, R22 ;  /* 0x0000000d210d7224 */ /* 0x040fe200078e0216 */
[----:B------:R-:W-:Y:S01]  /*0f20*/  IABS R22, R44 ;  /* 0x0000002c00167213 */ /* 0x000fe20000000000 */
[----:B------:R-:W-:Y:S02]  /*0f30*/  @!P0 IMAD.IADD R0, R0, 0x1, -R23 ;  /* 0x0000000100008824 */ /* 0x000fe400078e0a17 */
[C---:B------:R-:W-:Y:S01]  /*0f40*/  IMAD R14, R33.reuse, R14, R24 ;  /* 0x0000000e210e7224 */ /* 0x040fe200078e0218 */
[----:B------:R-:W-:Y:S01]  /*0f50*/  IABS R24, R42 ;  /* 0x0000002a00187213 */ /* 0x000fe20000000000 */
[----:B------:R-:W-:Y:S01]  /*0f60*/  IMAD R15, R33, R26, R25 ;  /* 0x0000001a210f7224 */ /* 0x000fe200078e0219 */
[----:B------:R-:W-:Y:S01]  /*0f70*/  IABS R25, R28 ;  /* 0x0000001c00197213 */ /* 0x000fe20000000000 */
[----:B------:R-:W-:Y:S01]  /*0f80*/  IMAD.HI.U32 R6, R4, R22, RZ ;  /* 0x0000001604067227 */ /* 0x000fe200078e00ff */
[----:B------:R-:W-:-:S02]  /*0f90*/  IABS R26, R34 ;  /* 0x00000022001a7213 */ /* 0x000fc40000000000 */
[----:B------:R-:W-:Y:S01]  /*0fa0*/  ISETP.GT.U32.AND P0, PT, R23, R0, PT ;  /* 0x000000001700720c */ /* 0x000fe20003f04070 */
[----:B------:R-:W-:Y:S02]  /*0fb0*/  IMAD R2, R33, R18, R17 ;  /* 0x0000001221027224 */ /* 0x000fe400078e0211 */
[----:B------:R-:W-:-:S04]  /*0fc0*/  IMAD.HI.U32 R16, R4, R24, RZ ;  /* 0x0000001804107227 */ /* 0x000fc800078e00ff */
[----:B------:R-:W-:-:S04]  /*0fd0*/  IMAD.HI.U32 R18, R4, R25, RZ ;  /* 0x0000001904127227 */ /* 0x000fc800078e00ff */
[----:B------:R-:W-:-:S04]  /*0fe0*/  IMAD.HI.U32 R4, R4, R26, RZ ;  /* 0x0000001a04047227 */ /* 0x000fc800078e00ff */
[----:B------:R-:W-:Y:S02]  /*0ff0*/  IMAD.MOV R6, RZ, RZ, -R6 ;  /* 0x000000ffff067224 */ /* 0x000fe400078e0a06 */
[----:B------:R-:W-:Y:S02]  /*1000*/  IMAD.MOV R16, RZ, RZ, -R16 ;  /* 0x000000ffff107224 */ /* 0x000fe400078e0a10 */
[----:B------:R-:W-:Y:S02]  /*1010*/  IMAD.MOV R18, RZ, RZ, -R18 ;  /* 0x000000ffff127224 */ /* 0x000fe400078e0a12 */
[----:B------:R-:W-:Y:S02]  /*1020*/  IMAD.MOV R27, RZ, RZ, -R4 ;  /* 0x000000ffff1b7224 */ /* 0x000fe400078e0a04 */
[C---:B------:R-:W-:Y:S02]  /*1030*/  IMAD R4, R33.reuse, R6, R22 ;  /* 0x0000000621047224 */ /* 0x040fe400078e0216 */
[----:B------:R-:W-:-:S02]  /*1040*/  IMAD R6, R33, R16, R24 ;  /* 0x0000001021067224 */ /* 0x000fc400078e0218 */
[C---:B------:R-:W-:Y:S01]  /*1050*/  IMAD R16, R33.reuse, R18, R25 ;  /* 0x0000001221107224 */ /* 0x040fe200078e0219 */
[----:B------:R-:W0:Y:S01]  /*1060*/  LDS R24, [UR10] ;  /* 0x0000000aff187984 */ /* 0x000e220008000800 */
[----:B------:R-:W-:Y:S01]  /*1070*/  IMAD R18, R33, R27, R26 ;  /* 0x0000001b21127224 */ /* 0x000fe200078e021a */
[----:B------:R-:W-:Y:S01]  /*1080*/  LOP3.LUT R26, R19, 0xa, RZ, 0xfc, !PT ;  /* 0x0000000a131a7812 */ /* 0x000fe200078efcff */
[----:B------:R-:W-:Y:S01]  /*1090*/  @!P0 IMAD.IADD R0, R0, 0x1, -R23 ;  /* 0x0000000100008824 */ /* 0x000fe200078e0a17 */
[----:B------:R-:W-:Y:S01]  /*10a0*/  ISETP.GT.U32.AND P0, PT, R33, R8, PT ;  /* 0x000000082100720c */ /* 0x000fe20003f04070 */
[--C-:B------:R-:W-:Y:S01]  /*10b0*/  @!P2 IMAD.IADD R3, R3, 0x1, -R33.reuse ;  /* 0x000000010303a824 */ /* 0x100fe200078e0a21 */
[----:B------:R-:W-:Y:S01]  /*10c0*/  ISETP.GT.U32.AND P5, PT, R33, R18, PT ;  /* 0x000000122100720c */ /* 0x000fe20003fa4070 */
[--C-:B------:R-:W-:Y:S02]  /*10d0*/  @!P3 IMAD.IADD R5, R5, 0x1, -R33.reuse ;  /* 0x000000010505b824 */ /* 0x100fe400078e0a21 */
[--C-:B------:R-:W-:Y:S01]  /*10e0*/  @!P1 IMAD.IADD R9, R9, 0x1, -R33.reuse ;  /* 0x0000000109099824 */ /* 0x100fe200078e0a21 */
[----:B------:R-:W-:Y:S01]  /*10f0*/  ISETP.GT.U32.AND P6, PT, R33, R3, PT ;  /* 0x000000032100720c */ /* 0x000fe20003fc4070 */
[--C-:B------:R-:W-:Y:S01]  /*1100*/  @!P4 IMAD.IADD R7, R7, 0x1, -R33.reuse ;  /* 0x000000010707c824 */ /* 0x100fe200078e0a21 */
[----:B------:R-:W-:Y:S01]  /*1110*/  ISETP.GT.U32.AND P4, PT, R33, R10, PT ;  /* 0x0000000a2100720c */ /* 0x000fe20003f84070 */
[----:B-----5:R-:W-:Y:S01]  /*1120*/  IMAD R17, R19, R20, RZ ;  /* 0x0000001413117224 */ /* 0x020fe200078e02ff */
[----:B------:R-:W-:Y:S01]  /*1130*/  ISETP.GT.U32.AND P3, PT, R33, R9, PT ;  /* 0x000000092100720c */ /* 0x000fe20003f64070 */
[----:B------:R-:W-:Y:S01]  /*1140*/  IMAD.SHL.U32 R22, R163, 0x200000, RZ ;  /* 0x00200000a3167824 */ /* 0x000fe200078e00ff */
[C---:B------:R-:W-:Y:S01]  /*1150*/  ISETP.GT.U32.AND P1, PT, R33.reuse, R7, PT ;  /* 0x000000072100720c */ /* 0x040fe20003f24070 */
[--C-:B------:R-:W-:Y:S01]  /*1160*/  @!P0 IMAD.IADD R8, R8, 0x1, -R33.reuse ;  /* 0x0000000108088824 */ /* 0x100fe200078e0a21 */
[C---:B------:R-:W-:Y:S01]  /*1170*/  ISETP.GT.U32.AND P0, PT, R33.reuse, R5, PT ;  /* 0x000000052100720c */ /* 0x040fe20003f04070 */
[----:B------:R-:W-:Y:S01]  /*1180*/  @!P5 IMAD.IADD R18, R18, 0x1, -R33 ;  /* 0x000000011212d824 */ /* 0x000fe200078e0a21 */
[----:B------:R-:W-:Y:S01]  /*1190*/  LOP3.LUT R22, R22, 0x600000, RZ, 0xc0, !PT ;  /* 0x0060000016167812 */ /* 0x000fe200078ec0ff */
[----:B------:R-:W-:Y:S01]  /*11a0*/  IMAD R43, R20, 0x2, R17 ;  /* 0x00000002142b7824 */ /* 0x000fe200078e0211 */
[----:B------:R-:W-:Y:S01]  /*11b0*/  ISETP.GT.U32.AND P2, PT, R33, R8, PT ;  /* 0x000000082100720c */ /* 0x000fe20003f44070 */
[--C-:B------:R-:W-:Y:S01]  /*11c0*/  @!P6 IMAD.IADD R3, R3, 0x1, -R33.reuse ;  /* 0x000000010303e824 */ /* 0x100fe200078e0a21 */
[C---:B------:R-:W-:Y:S01]  /*11d0*/  ISETP.GT.U32.AND P5, PT, R33.reuse, R18, PT ;  /* 0x000000122100720c */ /* 0x040fe20003fa4070 */
[--C-:B------:R-:W-:Y:S01]  /*11e0*/  @!P4 IMAD.IADD R10, R10, 0x1, -R33.reuse ;  /* 0x000000010a0ac824 */ /* 0x100fe200078e0a21 */
[----:B------:R-:W-:Y:S01]  /*11f0*/  ISETP.GT.U32.AND P6, PT, R33, R12, PT ;  /* 0x0000000c2100720c */ /* 0x000fe20003fc4070 */
[--C-:B------:R-:W-:Y:S01]  /*1200*/  @!P3 IMAD.IADD R9, R9, 0x1, -R33.reuse ;  /* 0x000000010909b824 */ /* 0x100fe200078e0a21 */
[----:B------:R-:W-:Y:S01]  /*1210*/  ISETP.GT.U32.AND P3, PT, R33, R15, PT ;  /* 0x0000000f2100720c */ /* 0x000fe20003f64070 */
[--C-:B------:R-:W-:Y:S01]  /*1220*/  @!P1 IMAD.IADD R7, R7, 0x1, -R33.reuse ;  /* 0x0000000107079824 */ /* 0x100fe200078e0a21 */
[----:B------:R-:W-:Y:S01]  /*1230*/  ISETP.GT.U32.AND P1, PT, R33, R13, PT ;  /* 0x0000000d2100720c */ /* 0x000fe20003f24070 */
[----:B------:R-:W-:Y:S01]  /*1240*/  @!P0 IMAD.IADD R5, R5, 0x1, -R33 ;  /* 0x0000000105058824 */ /* 0x000fe200078e0a21 */
[C---:B------:R-:W-:Y:S01]  /*1250*/  ISETP.GT.U32.AND P0, PT, R33.reuse, R2, PT ;  /* 0x000000022100720c */ /* 0x040fe20003f04070 */
[----:B------:R-:W-:Y:S01]  /*1260*/  IMAD R47, R20, 0x2, R43 ;  /* 0x00000002142f7824 */ /* 0x000fe200078e022b */
[C---:B------:R-:W-:Y:S01]  /*1270*/  ISETP.GT.U32.AND P4, PT, R33.reuse, R4, PT ;  /* 0x000000042100720c */ /* 0x040fe20003f84070 */
[--C-:B------:R-:W-:Y:S01]  /*1280*/  @!P2 IMAD.IADD R8, R8, 0x1, -R33.reuse ;  /* 0x000000010808a824 */ /* 0x100fe200078e0a21 */
[C---:B------:R-:W-:Y:S01]  /*1290*/  ISETP.GT.U32.AND P2, PT, R33.reuse, R14, PT ;  /* 0x0000000e2100720c */ /* 0x040fe20003f44070 */
[--C-:B------:R-:W-:Y:S01]  /*12a0*/  @!P5 IMAD.IADD R18, R18, 0x1, -R33.reuse ;  /* 0x000000011212d824 */ /* 0x100fe200078e0a21 */
[C---:B------:R-:W-:Y:S01]  /*12b0*/  ISETP.GT.U32.AND P5, PT, R33.reuse, R11, PT ;  /* 0x0000000b2100720c */ /* 0x040fe20003fa4070 */
[--C-:B------:R-:W-:Y:S01]  /*12c0*/  @!P6 IMAD.IADD R12, R12, 0x1, -R33.reuse ;  /* 0x000000010c0ce824 */ /* 0x100fe200078e0a21 */
[----:B------:R-:W-:Y:S01]  /*12d0*/  ISETP.GT.U32.AND P6, PT, R33, R16, PT ;  /* 0x000000102100720c */ /* 0x000fe20003fc4070 */
[--C-:B------:R-:W-:Y:S01]  /*12e0*/  @!P3 IMAD.IADD R15, R15, 0x1, -R33.reuse ;  /* 0x000000010f0fb824 */ /* 0x100fe200078e0a21 */
[----:B------:R-:W-:Y:S01]  /*12f0*/  R2UR UR5, R22 ;  /* 0x00000000160572ca */ /* 0x000fe200000e0000 */
[--C-:B------:R-:W-:Y:S01]  /*1300*/  @!P1 IMAD.IADD R13, R13, 0x1, -R33.reuse ;  /* 0x000000010d0d9824 */ /* 0x100fe200078e0a21 */
[----:B0-----:R-:W-:Y:S01]  /*1310*/  R2UR UR9, R24 ;  /* 0x00000000180972ca */ /* 0x001fe200000e0000 */
[--C-:B------:R-:W-:Y:S01]  /*1320*/  @!P0 IMAD.IADD R2, R2, 0x1, -R33.reuse ;  /* 0x0000000102028824 */ /* 0x100fe200078e0a21 */
[C---:B------:R-:W-:Y:S01]  /*1330*/  ISETP.GT.U32.AND P0, PT, R33.reuse, R10, PT ;  /* 0x0000000a2100720c */ /* 0x040fe20003f04070 */
[--C-:B------:R-:W-:Y:S01]  /*1340*/  @!P4 IMAD.IADD R4, R4, 0x1, -R33.reuse ;  /* 0x000000010404c824 */ /* 0x100fe200078e0a21 */
[C---:B------:R-:W-:Y:S01]  /*1350*/  ISETP.GT.U32.AND P4, PT, R33.reuse, R13, PT ;  /* 0x0000000d2100720c */ /* 0x040fe20003f84070 */
[--C-:B------:R-:W-:Y:S01]  /*1360*/  @!P2 IMAD.IADD R14, R14, 0x1, -R33.reuse ;  /* 0x000000010e0ea824 */ /* 0x100fe200078e0a21 */
[----:B------:R-:W-:Y:S01]  /*1370*/  ISETP.GT.U32.AND P3, PT, R33, R2, PT ;  /* 0x000000022100720c */ /* 0x000fe20003f64070 */
[----:B------:R-:W-:Y:S01]  /*1380*/  @!P5 IMAD.IADD R11, R11, 0x1, -R33 ;  /* 0x000000010b0bd824 */ /* 0x000fe200078e0a21 */
[C---:B------:R-:W-:Y:S01]  /*1390*/  ISETP.GT.U32.AND P5, PT, R33.reuse, R6, PT ;  /* 0x000000062100720c */ /* 0x040fe20003fa4070 */
[----:B------:R-:W-:Y:S01]  /*13a0*/  IMAD R45, R20, 0x2, R47 ;  /* 0x00000002142d7824 */ /* 0x000fe200078e022f */
[C---:B------:R-:W-:Y:S01]  /*13b0*/  ISETP.GT.U32.AND P2, PT, R33.reuse, R12, PT ;  /* 0x0000000c2100720c */ /* 0x040fe20003f44070 */
[----:B------:R-:W-:Y:S01]  /*13c0*/  @!P6 IMAD.IADD R16, R16, 0x1, -R33 ;  /* 0x000000011010e824 */ /* 0x000fe200078e0a21 */
[----:B------:R-:W-:Y:S01]  /*13d0*/  ISETP.GT.U32.AND P1, PT, R33, R11, PT ;  /* 0x0000000b2100720c */ /* 0x000fe20003f24070 */
[----:B------:R-:W-:-:S02]  /*13e0*/  IMAD R25, R20, 0x2, R45 ;  /* 0x0000000214197824 */ /* 0x000fc400078e022d */
[----:B------:R-:W-:Y:S02]  /*13f0*/  IMAD.SHL.U32 R23, R163, 0x4, RZ ;  /* 0x00000004a3177824 */ /* 0x000fe400078e00ff */
[----:B------:R-:W-:Y:S02]  /*1400*/  IMAD R27, R20, 0x2, R25 ;  /* 0x00000002141b7824 */ /* 0x000fe400078e0219 */
[----:B------:R-:W-:Y:S01]  /*1410*/  @!P3 IMAD.IADD R2, R2, 0x1, -R33 ;  /* 0x000000010202b824 */ /* 0x000fe200078e0a21 */
[----:B------:R-:W-:Y:S01]  /*1420*/  ISETP.GT.U32.AND P3, PT, R33, R16, PT ;  /* 0x000000102100720c */ /* 0x000fe20003f64070 */
[----:B------:R-:W-:Y:S01]  /*1430*/  IMAD R41, R20, 0x2, R27 ;  /* 0x0000000214297824 */ /* 0x000fe200078e021b */
[----:B------:R-:W-:Y:S01]  /*1440*/  LOP3.LUT R23, R23, 0x10, RZ, 0xc0, !PT ;  /* 0x0000001017177812 */ /* 0x000fe200078ec0ff */
[--C-:B------:R-:W-:Y:S01]  /*1450*/  @!P5 IMAD.IADD R6, R6, 0x1, -R33.reuse ;  /* 0x000000010606d824 */ /* 0x100fe200078e0a21 */
[----:B------:R-:W-:Y:S01]  /*1460*/  ISETP.GE.AND P5, PT, R35, RZ, PT ;  /* 0x000000ff2300720c */ /* 0x000fe20003fa6270 */
[--C-:B------:R-:W-:Y:S01]  /*1470*/  @!P1 IMAD.IADD R11, R11, 0x1, -R33.reuse ;  /* 0x000000010b0b9824 */ /* 0x100fe200078e0a21 */
[C---:B------:R-:W-:Y:S01]  /*1480*/  ISETP.GT.U32.AND P1, PT, R33.reuse, R15, PT ;  /* 0x0000000f2100720c */ /* 0x040fe20003f24070 */
[--C-:B------:R-:W-:Y:S01]  /*1490*/  @!P2 IMAD.IADD R12, R12, 0x1, -R33.reuse ;  /* 0x000000010c0ca824 */ /* 0x100fe200078e0a21 */
[----:B------:R-:W-:Y:S01]  /*14a0*/  ISETP.GT.U32.AND P2, PT, R33, R4, PT ;  /* 0x000000042100720c */ /* 0x000fe20003f44070 */
[----:B------:R-:W-:Y:S01]  /*14b0*/  @!P4 IMAD.IADD R13, R13, 0x1, -R33 ;  /* 0x000000010d0dc824 */ /* 0x000fe200078e0a21 */
[----:B------:R-:W-:Y:S01]  /*14c0*/  ISETP.NE.AND P4, PT, R38, RZ, PT ;  /* 0x000000ff2600720c */ /* 0x000fe20003f85270 */
[----:B------:R-:W-:Y:S01]  /*14d0*/  IMAD R162, R20, 0x2, R41 ;  /* 0x0000000214a27824 */ /* 0x000fe200078e0229 */
[----:B------:R-:W-:Y:S01]  /*14e0*/  R2UR UR11, R23 ;  /* 0x00000000170b72ca */ /* 0x000fe200000e0000 */
[----:B------:R-:W-:Y:S01]  /*14f0*/  @!P3 IMAD.IADD R16, R16, 0x1, -R33 ;  /* 0x000000011010b824 */ /* 0x000fe200078e0a21 */
[----:B------:R-:W-:Y:S01]  /*1500*/  ISETP.GE.AND P3, PT, R36, RZ, PT ;  /* 0x000000ff2400720c */ /* 0x000fe20003f66270 */
[C---:B------:R-:W-:Y:S01]  /*1510*/  IMAD R29, R20.reuse, 0x2, R162 ;  /* 0x00000002141d7824 */ /* 0x040fe200078e02a2 */
[----:B------:R-:W0:Y:S01]  /*1520*/  LDC.64 R22, c[0x0][0x3a0] ;  /* 0x0000e800ff167b82 */ /* 0x000e220000000a00 */
[----:B------:R-:W-:Y:S01]  /*1530*/  @!P5 IMAD.MOV R0, RZ, RZ, -R0 ;  /* 0x000000ffff00d224 */ /* 0x000fe200078e0a00 */
[----:B------:R-:W-:Y:S01]  /*1540*/  ISETP.GT.U32.AND P6, PT, R33, R6, PT ;  /* 0x000000062100720c */ /* 0x000fe20003fc4070 */
[----:B------:R-:W-:Y:S01]  /*1550*/  IMAD R30, R20, 0x2, R29 ;  /* 0x00000002141e7824 */ /* 0x000fe200078e021d */
[----:B------:R-:W-:Y:S01]  /*1560*/  ISETP.GE.AND P5, PT, R57, RZ, PT ;  /* 0x000000ff3900720c */ /* 0x000fe20003fa6270 */
[--C-:B------:R-:W-:Y:S01]  /*1570*/  @!P1 IMAD.IADD R15, R15, 0x1, -R33.reuse ;  /* 0x000000010f0f9824 */ /* 0x100fe200078e0a21 */
[----:B------:R-:W-:Y:S01]  /*1580*/  ISETP.GE.AND P1, PT, R59, RZ, PT ;  /* 0x000000ff3b00720c */ /* 0x000fe20003f26270 */
[----:B------:R-:W-:Y:S01]  /*1590*/  @!P2 IMAD.IADD R4, R4, 0x1, -R33 ;  /* 0x000000010404a824 */ /* 0x000fe200078e0a21 */
[----:B------:R-:W-:Y:S01]  /*15a0*/  @!P4 LOP3.LUT R0, RZ, R38, RZ, 0x33, !PT ;  /* 0x00000026ff00c212 */ /* 0x000fe200078e33ff */
[----:B------:R-:W-:Y:S01]  /*15b0*/  IMAD R31, R20, 0x2, R30 ;  /* 0x00000002141f7824 */ /* 0x000fe200078e021e */
[----:B------:R-:W-:Y:S01]  /*15c0*/  ISETP.GE.AND P2, PT, R55, RZ, PT ;  /* 0x000000ff3700720c */ /* 0x000fe20003f46270 */
[----:B------:R-:W-:Y:S01]  /*15d0*/  @!P3 IMAD.MOV R3, RZ, RZ, -R3 ;  /* 0x000000ffff03b224 */ /* 0x000fe200078e0a03 */
[----:B------:R-:W-:Y:S01]  /*15e0*/  ISETP.GE.AND P4, PT, R58, RZ, PT ;  /* 0x000000ff3a00720c */ /* 0x000fe20003f86270 */
[----:B------:R-:W-:Y:S01]  /*15f0*/  IMAD R32, R20, 0x2, R31 ;  /* 0x0000000214207824 */ /* 0x000fe200078e021f */
[----:B------:R-:W-:Y:S01]  /*1600*/  ISETP.GE.AND P3, PT, R56, RZ, PT ;  /* 0x000000ff3800720c */ /* 0x000fe20003f66270 */
[----:B------:R-:W-:Y:S01]  /*1610*/  @!P6 IMAD.IADD R6, R6, 0x1, -R33 ;  /* 0x000000010606e824 */ /* 0x000fe200078e0a21 */
[----:B------:R-:W-:Y:S01]  /*1620*/  ISETP.GE.AND P6, PT, R53, RZ, PT ;  /* 0x000000ff3500720c */ /* 0x000fe20003fc6270 */
[----:B------:R-:W-:Y:S01]  /*1630*/  IMAD R35, R20, 0x2, R32 ;  /* 0x0000000214237824 */ /* 0x000fe200078e0220 */
[----:B------:R-:W-:Y:S01]  /*1640*/  LOP3.LUT R36, RZ, R39, RZ, 0x33, !PT ;  /* 0x00000027ff247212 */ /* 0x000fe200078e33ff */
[----:B------:R-:W-:Y:S01]  /*1650*/  @!P1 IMAD.MOV R7, RZ, RZ, -R7 ;  /* 0x000000ffff079224 */ /* 0x000fe200078e0a07 */
[----:B------:R-:W-:Y:S01]  /*1660*/  ISETP.GE.AND P1, PT, R54, RZ, PT ;  /* 0x000000ff3600720c */ /* 0x000fe20003f26270 */
[----:B------:R-:W-:Y:S01]  /*1670*/  IMAD R37, R20, 0x2, R35 ;  /* 0x0000000214257824 */ /* 0x000fe200078e0223 */
[----:B------:R-:W-:Y:S01]  /*1680*/  UIADD3 UR11, UPT, UPT, UR11, UR5, UR9 ;  /* 0x000000050b0b7290 */ /* 0x000fe2000fffe009 */
[----:B------:R-:W-:Y:S01]  /*1690*/  @!P2 IMAD.MOV R8, RZ, RZ, -R8 ;  /* 0x000000ffff08a224 */ /* 0x000fe200078e0a08 */
[----:B------:R-:W-:Y:S01]  /*16a0*/  ISETP.GE.AND P2, PT, R52, RZ, PT ;  /* 0x000000ff3400720c */ /* 0x000fe20003f46270 */
[----:B------:R-:W-:Y:S01]  /*16b0*/  @!P4 IMAD.MOV R9, RZ, RZ, -R9 ;  /* 0x000000ffff09c224 */ /* 0x000fe200078e0a09 */
[----:B------:R-:W-:Y:S01]  /*16c0*/  ISETP.GE.AND P4, PT, R50, RZ, PT ;  /* 0x000000ff3200720c */ /* 0x000fe20003f86270 */
[----:B------:R-:W-:Y:S01]  /*16d0*/  @!P0 IMAD.IADD R10, R10, 0x1, -R33 ;  /* 0x000000010a0a8824 */ /* 0x000fe200078e0a21 */
[----:B------:R-:W-:Y:S01]  /*16e0*/  ISETP.GT.U32.AND P0, PT, R33, R14, PT ;  /* 0x0000000e2100720c */ /* 0x000fe20003f04070 */
[----:B------:R-:W-:-:S02]  /*16f0*/  IMAD R49, R20, 0x2, R37 ;  /* 0x0000000214317824 */ /* 0x000fc400078e0225 */
[----:B------:R-:W-:Y:S01]  /*1700*/  @!P5 IMAD.MOV R10, RZ, RZ, -R10 ;  /* 0x000000ffff0ad224 */ /* 0x000fe200078e0a0a */
[----:B------:R-:W-:Y:S01]  /*1710*/  ISETP.GE.AND P5, PT, R48, RZ, PT ;  /* 0x000000ff3000720c */ /* 0x000fe20003fa6270 */
[----:B------:R-:W-:Y:S02]  /*1720*/  IMAD R51, R20, 0x2, R49 ;  /* 0x0000000214337824 */ /* 0x000fe400078e0231 */
[----:B------:R-:W-:Y:S01]  /*1730*/  @!P3 IMAD.MOV R11, RZ, RZ, -R11 ;  /* 0x000000ffff0bb224 */ /* 0x000fe200078e0a0b */
[----:B------:R-:W-:Y:S01]  /*1740*/  ISETP.GE.AND P3, PT, R46, RZ, PT ;  /* 0x000000ff2e00720c */ /* 0x000fe20003f66270 */
[----:B0-----:R-:W-:Y:S01]  /*1750*/  VIADD R206, R22, 0x7f ;  /* 0x0000007f16ce7836 */ /* 0x001fe20000000000 */
[----:B------:R-:W-:Y:S01]  /*1760*/  LOP3.LUT R46, R19, 0x8, RZ, 0xfc, !PT ;  /* 0x00000008132e7812 */ /* 0x000fe200078efcff */
[----:B------:R-:W-:Y:S02]  /*1770*/  IMAD R53, R20, 0x2, R51 ;  /* 0x0000000214357824 */ /* 0x000fe400078e0233 */
[----:B------:R-:W-:Y:S01]  /*1780*/  @!P1 IMAD.MOV R12, RZ, RZ, -R12 ;  /* 0x000000ffff0c9224 */ /* 0x000fe200078e0a0c */
[----:B------:R-:W-:Y:S01]  /*1790*/  ISETP.GE.AND P1, PT, R44, RZ, PT ;  /* 0x000000ff2c00720c */ /* 0x000fe20003f26270 */
[----:B------:R-:W-:Y:S01]  /*17a0*/  @!P2 IMAD.MOV R2, RZ, RZ, -R2 ;  /* 0x000000ffff02a224 */ /* 0x000fe200078e0a02 */
[----:B------:R-:W-:Y:S01]  /*17b0*/  ISETP.GE.AND P2, PT, R42, RZ, PT ;  /* 0x000000ff2a00720c */ /* 0x000fe20003f46270 */
[----:B------:R-:W-:Y:S01]  /*17c0*/  @!P4 IMAD.MOV R13, RZ, RZ, -R13 ;  /* 0x000000ffff0dc224 */ /* 0x000fe200078e0a0d */
[----:B------:R-:W-:Y:S01]  /*17d0*/  ISETP.GE.AND P4, PT, R28, RZ, PT ;  /* 0x000000ff1c00720c */ /* 0x000fe20003f86270 */
[----:B------:R-:W-:Y:S01]  /*17e0*/  IMAD R55, R20, 0x2, R53 ;  /* 0x0000000214377824 */ /* 0x000fe200078e0235 */
[----:B------:R0:W-:Y:S01]  /*17f0*/  STL [R1], R206 ;  /* 0x000000ce01007387 */ /* 0x0001e20000100800 */
[----:B------:R-:W-:Y:S01]  /*1800*/  @!P6 IMAD.MOV R5, RZ, RZ, -R5 ;  /* 0x000000ffff05e224 */ /* 0x000fe200078e0a05 */
[----:B------:R-:W-:Y:S01]  /*1810*/  ISETP.GE.AND P6, PT, R34, RZ, PT ;  /* 0x000000ff2200720c */ /* 0x000fe20003fc6270 */
[----:B------:R-:W-:Y:S01]  /*1820*/  @!P0 IMAD.IADD R14, R14, 0x1, -R33 ;  /* 0x000000010e0e8824 */ /* 0x000fe200078e0a21 */
[----:B------:R-:W-:Y:S01]  /*1830*/  ISETP.NE.AND P0, PT, R39, RZ, PT ;  /* 0x000000ff2700720c */ /* 0x000fe20003f05270 */
[----:B------:R-:W-:-:S02]  /*1840*/  IMAD R57, R20, 0x2, R55 ;  /* 0x0000000214397824 */ /* 0x000fc400078e0237 */
[----:B------:R-:W-:Y:S01]  /*1850*/  @!P5 IMAD.MOV R14, RZ, RZ, -R14 ;  /* 0x000000ffff0ed224 */ /* 0x000fe200078e0a0e */
[C---:B------:R-:W-:Y:S01]  /*1860*/  SEL R58, R36.reuse, R13, !P0 ;  /* 0x0000000d243a7207 */ /* 0x040fe20004000000 */
[----:B------:R-:W-:Y:S01]  /*1870*/  @!P3 IMAD.MOV R15, RZ, RZ, -R15 ;  /* 0x000000ffff0fb224 */ /* 0x000fe200078e0a0f */
[----:B------:R-:W-:Y:S01]  /*1880*/  SEL R54, R36, R11, !P0 ;  /* 0x0000000b24367207 */ /* 0x000fe20004000000 */
[----:B------:R-:W-:Y:S01]  /*1890*/  IMAD R13, R20, 0x2, R57 ;  /* 0x00000002140d7824 */ /* 0x000fe200078e0239 */
[C---:B------:R-:W-:Y:S01]  /*18a0*/  SEL R177, R36.reuse, R14, !P0 ;  /* 0x0000000e24b17207 */ /* 0x040fe20004000000 */
[----:B------:R-:W-:Y:S01]  /*18b0*/  @!P1 IMAD.MOV R4, RZ, RZ, -R4 ;  /* 0x000000ffff049224 */ /* 0x000fe200078e0a04 */
[----:B------:R-:W-:Y:S01]  /*18c0*/  SEL R14, R36, R15, !P0 ;  /* 0x0000000f240e7207 */ /* 0x000fe20004000000 */
[----:B------:R-:W-:Y:S01]  /*18d0*/  IMAD R15, R20, 0x2, R13 ;  /* 0x00000002140f7824 */ /* 0x000fe200078e020d */
[C---:B------:R-:W-:Y:S01]  /*18e0*/  SEL R42, R36.reuse, R3, !P0 ;  /* 0x00000003242a7207 */ /* 0x040fe20004000000 */
[----:B------:R-:W-:Y:S01]  /*18f0*/  @!P2 IMAD.MOV R6, RZ, RZ, -R6 ;  /* 0x000000ffff06a224 */ /* 0x000fe200078e0a06 */
[C---:B------:R-:W-:Y:S01]  /*1900*/  SEL R44, R36.reuse, R5, !P0 ;  /* 0x00000005242c7207 */ /* 0x040fe20004000000 */
[----:B------:R-:W-:Y:S01]  /*1910*/  @!P4 IMAD.MOV R16, RZ, RZ, -R16 ;  /* 0x000000ffff10c224 */ /* 0x000fe200078e0a10 */
[C---:B------:R-:W-:Y:S01]  /*1920*/  SEL R48, R36.reuse, R7, !P0 ;  /* 0x0000000724307207 */ /* 0x040fe20004000000 */
[----:B------:R-:W-:Y:S01]  /*1930*/  @!P6 IMAD.MOV R18, RZ, RZ, -R18 ;  /* 0x000000ffff12e224 */ /* 0x000fe200078e0a12 */
[----:B------:R-:W-:Y:S01]  /*1940*/  SEL R50, R36, R8, !P0 ;  /* 0x0000000824327207 */ /* 0x000fe20004000000 */
[----:B------:R-:W-:Y:S01]  /*1950*/  IMAD R59, R20, 0x2, R15 ;  /* 0x00000002143b7824 */ /* 0x000fe200078e020f */
[----:B------:R-:W-:Y:S01]  /*1960*/  SEL R52, R36, R9, !P0 ;  /* 0x0000000924347207 */ /* 0x000fe20004000000 */
[----:B------:R-:W-:Y:S01]  /*1970*/  IMAD R23, R0, R23, RZ ;  /* 0x0000001700177224 */ /* 0x000fe200078e02ff */
[----:B------:R-:W-:Y:S01]  /*1980*/  SEL R10, R36, R10, !P0 ;  /* 0x0000000a240a7207 */ /* 0x000fe20004000000 */
[----:B------:R-:W-:Y:S01]  /*1990*/  IMAD R61, R20, 0x2, R59 ;  /* 0x00000002143d7824 */ /* 0x000fe200078e023b */
[----:B------:R-:W-:-:S02]  /*19a0*/  SEL R12, R36, R12, !P0 ;  /* 0x0000000c240c7207 */ /* 0x000fc40004000000 */
[C---:B------:R-:W-:Y:S02]  /*19b0*/  SEL R56, R36.reuse, R2, !P0 ;  /* 0x0000000224387207 */ /* 0x040fe40004000000 */
[C---:B------:R-:W-:Y:S02]  /*19c0*/  SEL R60, R36.reuse, R4, !P0 ;  /* 0x00000004243c7207 */ /* 0x040fe40004000000 */
[C---:B------:R-:W-:Y:S02]  /*19d0*/  SEL R11, R36.reuse, R6, !P0 ;  /* 0x00000006240b7207 */ /* 0x040fe40004000000 */
[C---:B------:R-:W-:Y:S02]  /*19e0*/  SEL R16, R36.reuse, R16, !P0 ;  /* 0x0000001024107207 */ /* 0x040fe40004000000 */
[----:B------:R-:W-:Y:S01]  /*19f0*/  SEL R36, R36, R18, !P0 ;  /* 0x0000001224247207 */ /* 0x000fe20004000000 */
[----:B------:R-:W-:Y:S01]  /*1a00*/  BAR.SYNC.DEFER_BLOCKING 0x0 ;  /* 0x0000000000007b1d */ /* 0x000fe20000010000 */
[----:B------:R-:W-:-:S02]  /*1a10*/  LOP3.LUT P1, RZ, R210, 0xff, RZ, 0xc0, !PT ;  /* 0x000000ffd2ff7812 */ /* 0x000fc4000782c0ff */
[----:B------:R-:W-:-:S03]  /*1a20*/  ISETP.GT.AND P0, PT, R206, 0x7f, PT ;  /* 0x0000007fce00780c */ /* 0x000fc60003f04270 */
[----:B0-----:R-:W-:Y:S10]  /*1a30*/  BRA.U UP0, `(.L_x_5) ;  /* 0x0000000100187547 */ /* 0x001ff4000b800000 */
[----:B------:R-:W-:Y:S01]  /*1a40*/  ELECT P2, URZ, PT ;  /* 0x0000000000ff782f */ /* 0x000fe20003840000 */
[----:B------:R-:W-:Y:S01]  /*1a50*/  IMAD.MOV.U32 R0, RZ, RZ, 0x1 ;  /* 0x00000001ff007424 */ /* 0x000fe200078e00ff */
[----:B------:R-:W-:Y:S01]  /*1a60*/  UMOV UR5, 0x40 ;  /* 0x0000004000057882 */ /* 0x000fe20000000000 */
[----:B------:R-:W-:Y:S01]  /*1a70*/  UVIRTCOUNT.DEALLOC.SMPOOL 0x80 ;  /* 0x000000800000784c */ /* 0x000fe20000000000 */
[----:B------:R-:W-:-:S09]  /*1a80*/  ULEA UR5, UR4, UR5, 0x18 ;  /* 0x0000000504057291 */ /* 0x000fd2000f8ec0ff */
[----:B------:R0:W-:Y:S03]  /*1a90*/  @P2 STS.U8 [UR5], R0 ;  /* 0x00000000ff002988 */ /* 0x0001e60008000005 */
.L_x_5:
[----:B------:R-:W-:Y:S01]  /*1aa0*/  STTM.x16 tmem[UR11], RZ ;  /* 0x000000ff000079ed */ /* 0x000fe2000824000b */
[----:B------:R-:W1:Y:S02]  /*1ab0*/  FENCE.VIEW.ASYNC.T ;  /* 0x00000000000073c6 */ /* 0x000e640000000200 */
[----:B-1----:R-:W-:Y:S01]  /*1ac0*/  VOTEU.ALL UP1, P1 ;  /* 0x0000000000ff7886 */ /* 0x002fe20000820000 */
[----:B------:R-:W-:Y:S01]  /*1ad0*/  VOTEU.ALL UP2, P1 ;  /* 0x0000000000ff7886 */ /* 0x000fe20000840000 */
[----:B------:R-:W-:Y:S01]  /*1ae0*/  IMAD.SHL.U32 R204, R23, 0x2, RZ ;  /* 0x0000000217cc7824 */ /* 0x000fe200078e00ff */
[----:B------:R-:W-:Y:S01]  /*1af0*/  ISETP.LT.AND P3, PT, R46, R22, P0 ;  /* 0x000000162e00720c */ /* 0x000fe20000761270 */
[----:B------:R-:W-:Y:S01]  /*1b00*/  IMAD R63, R20, 0x2, R61 ;  /* 0x00000002143f7824 */ /* 0x000fe200078e023d */
[----:B------:R-:W-:-:S04]  /*1b10*/  @!UP1 UIADD3 UR4, UPT, UPT, -UR6, 0x100000, URZ ;  /* 0x0010000006049890 */ /* 0x000fc8000fffe1ff */
[----:B------:R-:W-:Y:S02]  /*1b20*/  @!UP1 USHF.L.U32 UR5, UR4, 0xb, URZ ;  /* 0x0000000b04059899 */ /* 0x000fe400080006ff */
[----:B------:R-:W-:Y:S01]  /*1b30*/  @!UP1 USHF.L.U32 UR4, UR4, 0x1, URZ ;  /* 0x0000000104049899 */ /* 0x000fe200080006ff */
[----:B------:R-:W-:Y:S01]  /*1b40*/  BAR.SYNC.DEFER_BLOCKING 0x0 ;  /* 0x0000000000007b1d */ /* 0x000fe20000010000 */
[----:B------:R-:W-:Y:S01]  /*1b50*/  IADD3 R160, P4, PT, R204, UR16, RZ ;  /* 0x00000010cca07c10 */ /* 0x000fe2000ff9e0ff */
[----:B------:R-:W-:Y:S01]  /*1b60*/  IMAD R65, R20, 0x2, R63 ;  /* 0x0000000214417824 */ /* 0x000fe200078e023f */
[----:B------:R-:W-:Y:S02]  /*1b70*/  ISETP.LT.AND P2, PT, R26, R22, P0 ;  /* 0x000000161a00720c */ /* 0x000fe40000741270 */
[----:B0-----:R-:W-:Y:S01]  /*1b80*/  LEA.HI.X.SX32 R0, R23, UR17, 0x1, P4 ;  /* 0x0000001117007c11 */ /* 0x001fe2000a0f0eff */
[----:B------:R-:W-:Y:S01]  /*1b90*/  IMAD R67, R20, 0x2, R65 ;  /* 0x0000000214437824 */ /* 0x000fe200078e0241 */
[----:B------:R-:W-:-:S02]  /*1ba0*/  LEA R2, P4, R25, R160, 0x1 ;  /* 0x000000a019027211 */ /* 0x000fc400078808ff */
[----:B------:R-:W-:Y:S01]  /*1bb0*/  LOP3.LUT R6, R19, 0xe, RZ, 0xfc, !PT ;  /* 0x0000000e13067812 */ /* 0x000fe200078efcff */
[C---:B------:R-:W-:Y:S01]  /*1bc0*/  IMAD R69, R20.reuse, 0x2, R67 ;  /* 0x0000000214457824 */ /* 0x040fe200078e0243 */
[----:B------:R-:W-:Y:S01]  /*1bd0*/  LEA.HI.X.SX32 R3, R25, R0, 0x1, P4 ;  /* 0x0000000019037211 */ /* 0x000fe200020f0eff */
[----:B------:R-:W0:Y:S02]  /*1be0*/  FENCE.VIEW.ASYNC.S ;  /* 0x00000000000073c6 */ /* 0x000e240000000000 */
[----:B0-----:R0:W1:Y:S02]  /*1bf0*/  @!UP2 SYNCS.EXCH.64 URZ, [UR12], UR4 ;  /* 0x000000040cffa5b2 */ /* 0x0010640008000100 */
[----:B-1----:R-:W-:Y:S01]  /*1c00*/  BAR.SYNC.DEFER_BLOCKING 0x0 ;  /* 0x0000000000007b1d */ /* 0x002fe20000010000 */
[----:B------:R-:W-:Y:S01]  /*1c10*/  PRMT R33, RZ, 0x7610, R33 ;  /* 0x00007610ff217816 */ /* 0x000fe20000000021 */
[----:B------:R-:W-:Y:S01]  /*1c20*/  IMAD R71, R20, 0x2, R69 ;  /* 0x0000000214477824 */ /* 0x000fe200078e0245 */
[----:B------:R-:W-:-:S02]  /*1c30*/  ISETP.LT.AND P4, PT, R6, R22, P0 ;  /* 0x000000160600720c */ /* 0x000fc40000781270 */
[C---:B------:R-:W-:Y:S02]  /*1c40*/  LOP3.LUT R7, R19.reuse, 0xc, RZ, 0xfc, !PT ;  /* 0x0000000c13077812 */ /* 0x040fe400078efcff */
[----:B------:R-:W-:Y:S02]  /*1c50*/  PRMT R25, RZ, 0x7610, R25 ;  /* 0x00007610ff197816 */ /* 0x000fe40000000019 */
[C---:B------:R-:W-:Y:S02]  /*1c60*/  LOP3.LUT R209, R19.reuse, 0x18, RZ, 0xfc, !PT ;  /* 0x0000001813d17812 */ /* 0x040fe400078efcff */
[----:B------:R-:W-:Y:S01]  /*1c70*/  LOP3.LUT R208, R19, 0x1a, RZ, 0xfc, !PT ;  /* 0x0000001a13d07812 */ /* 0x000fe200078efcff */
[----:B0-----:R-:W0:Y:S01]  /*1c80*/  LDCU UR4, c[0x0][0x3b0] ;  /* 0x00007600ff0477ac */ /* 0x001e220008000800 */
[----:B------:R1:W2:Y:S01]  /*1c90*/  @P3 LDG.E.U16 R40, desc[UR20][R2.64] ;  /* 0x0000001402283981 */ /* 0x0002a2000c1e1500 */
[----:B------:R-:W-:Y:S01]  /*1ca0*/  LEA R4, P3, R27, R160, 0x1 ;  /* 0x000000a01b047211 */ /* 0x000fe200078608ff */
[----:B------:R-:W-:-:S03]  /*1cb0*/  IMAD R73, R20, 0x2, R71 ;  /* 0x0000000214497824 */ /* 0x000fc600078e0247 */
[----:B------:R-:W-:Y:S01]  /*1cc0*/  LEA.HI.X.SX32 R5, R27, R0, 0x1, P3 ;  /* 0x000000001b057211 */ /* 0x000fe200018f0eff */
[----:B------:R-:W-:Y:S01]  /*1cd0*/  IMAD R75, R20, 0x2, R73 ;  /* 0x00000002144b7824 */ /* 0x000fe200078e0249 */
[----:B------:R-:W-:-:S03]  /*1ce0*/  ISETP.LT.AND P3, PT, R7, R22, P0 ;  /* 0x000000160700720c */ /* 0x000fc60000761270 */
[----:B------:R3:W4:Y:S01]  /*1cf0*/  @P2 LDG.E.U16 R33, desc[UR20][R4.64] ;  /* 0x0000001404212981 */ /* 0x000722000c1e1500 */
[-C--:B------:R-:W-:Y:S01]  /*1d00*/  LEA R6, P2, R162, R160.reuse, 0x1 ;  /* 0x000000a0a2067211 */ /* 0x080fe200078408ff */
[----:B------:R-:W-:Y:S01]  /*1d10*/  IMAD R77, R20, 0x2, R75 ;  /* 0x00000002144d7824 */ /* 0x000fe200078e024b */
[C---:B-1----:R-:W-:Y:S02]  /*1d20*/  LEA R2, P5, R41.reuse, R160, 0x1 ;  /* 0x000000a029027211 */ /* 0x042fe400078a08ff */
[-C--:B------:R-:W-:Y:S02]  /*1d30*/  LEA.HI.X.SX32 R7, R162, R0.reuse, 0x1, P2 ;  /* 0x00000000a2077211 */ /* 0x080fe400010f0eff */
[----:B------:R-:W-:Y:S02]  /*1d40*/  PRMT R27, RZ, 0x7610, R27 ;  /* 0x00007610ff1b7816 */ /* 0x000fe4000000001b */
[----:B------:R-:W-:Y:S01]  /*1d50*/  LEA.HI.X.SX32 R3, R41, R0, 0x1, P5 ;  /* 0x0000000029037211 */ /* 0x000fe200028f0eff */
[----:B------:R-:W5:Y:S01]  /*1d60*/  @P4 LDG.E.U16 R25, desc[UR20][R6.64] ;  /* 0x0000001406194981 */ /* 0x000f62000c1e1500 */
[----:B------:R-:W-:-:S02]  /*1d70*/  ISETP.LT.AND P4, PT, R209, R22, P0 ;  /* 0x00000016d100720c */ /* 0x000fc40000781270 */
[----:B---3--:R-:W-:Y:S01]  /*1d80*/  LEA R4, P2, R35, R160, 0x1 ;  /* 0x000000a023047211 */ /* 0x008fe200078408ff */
[----:B------:R1:W3:Y:S01]  /*1d90*/  @P3 LDG.E.U16 R27, desc[UR20][R2.64] ;  /* 0x00000014021b3981 */ /* 0x0002e2000c1e1500 */
[----:B------:R-:W-:Y:S02]  /*1da0*/  ISETP.LT.AND P3, PT, R208, R22, P0 ;  /* 0x00000016d000720c */ /* 0x000fe40000761270 */
[----:B------:R-:W-:Y:S02]  /*1db0*/  LOP3.LUT R207, R19, 0x1c, RZ, 0xfc, !PT ;  /* 0x0000001c13cf7812 */ /* 0x000fe400078efcff */
[----:B------:R-:W-:Y:S02]  /*1dc0*/  PRMT R39, RZ, 0x7610, R39 ;  /* 0x00007610ff277816 */ /* 0x000fe40000000027 */
[----:B------:R-:W-:Y:S02]  /*1dd0*/  LEA.HI.X.SX32 R5, R35, R0, 0x1, P2 ;  /* 0x0000000023057211 */ /* 0x000fe400010f0eff */
[----:B------:R-:W-:-:S02]  /*1de0*/  ISETP.LT.AND P2, PT, R207, R22, P0 ;  /* 0x00000016cf00720c */ /* 0x000fc40000741270 */
[C---:B-1----:R-:W-:Y:S01]  /*1df0*/  LEA R2, P5, R37.reuse, R160, 0x1 ;  /* 0x000000a025027211 */ /* 0x042fe200078a08ff */
[----:B------:R1:W2:Y:S01]  /*1e00*/  @P4 LDG.E.U16 R39, desc[UR20][R4.64] ;  /* 0x0000001404274981 */ /* 0x0002a2000c1e1500 */
[----:B------:R-:W-:Y:S02]  /*1e10*/  PRMT R34, RZ, 0x7610, R34 ;  /* 0x00007610ff227816 */ /* 0x000fe40000000022 */
[----:B------:R-:W-:Y:S02]  /*1e20*/  LEA.HI.X.SX32 R3, R37, R0, 0x1, P5 ;  /* 0x0000000025037211 */ /* 0x000fe400028f0eff */
[----:B------:R-:W-:Y:S02]  /*1e30*/  LEA R6, P4, R49, R160, 0x1 ;  /* 0x000000a031067211 */ /* 0x000fe400078808ff */
[----:B------:R-:W-:Y:S01]  /*1e40*/  LOP3.LUT R205, R19, 0x1e, RZ, 0xfc, !PT ;  /* 0x0000001e13cd7812 */ /* 0x000fe200078efcff */
[----:B------:R0:W2:Y:S01]  /*1e50*/  @P3 LDG.E.U16 R34, desc[UR20][R2.64] ;  /* 0x0000001402223981 */ /* 0x0000a2000c1e1500 */
[----:B------:R-:W-:-:S02]  /*1e60*/  PRMT R28, RZ, 0x7610, R28 ;  /* 0x00007610ff1c7816 */ /* 0x000fc4000000001c */
[----:B------:R-:W-:Y:S02]  /*1e70*/  LEA.HI.X.SX32 R7, R49, R0, 0x1, P4 ;  /* 0x0000000031077211 */ /* 0x000fe400020f0eff */
[----:B------:R-:W-:Y:S02]  /*1e80*/  ISETP.LT.AND P3, PT, R205, R22, P0 ;  /* 0x00000016cd00720c */ /* 0x000fe40000761270 */
[----:B------:R-:W-:Y:S01]  /*1e90*/  LOP3.LUT R203, R19, 0x20, RZ, 0xfc, !PT ;  /* 0x0000002013cb7812 */ /* 0x000fe200078efcff */
[----:B------:R-:W2:Y:S01]  /*1ea0*/  @P2 LDG.E.U16 R28, desc[UR20][R6.64] ;  /* 0x00000014061c2981 */ /* 0x000ea2000c1e1500 */
[----:B-1----:R-:W-:Y:S02]  /*1eb0*/  LEA R4, P2, R51, R160, 0x1 ;  /* 0x000000a033047211 */ /* 0x002fe400078408ff */
[----:B------:R-:W-:Y:S02]  /*1ec0*/  ISETP.LT.AND P4, PT, R203, R22, P0 ;  /* 0x00000016cb00720c */ /* 0x000fe40000781270 */
[----:B------:R-:W-:-:S02]  /*1ed0*/  LOP3.LUT R26, R19, 0x10, RZ, 0xfc, !PT ;  /* 0x00000010131a7812 */ /* 0x000fc400078efcff */
[----:B------:R-:W-:Y:S02]  /*1ee0*/  PRMT R24, RZ, 0x7610, R24 ;  /* 0x00007610ff187816 */ /* 0x000fe40000000018 */
[----:B------:R-:W-:Y:S02]  /*1ef0*/  LEA.HI.X.SX32 R5, R51, R0, 0x1, P2 ;  /* 0x0000000033057211 */ /* 0x000fe400010f0eff */
[C---:B------:R-:W-:Y:S02]  /*1f00*/  LEA R8, P5, R53.reuse, R160, 0x1 ;  /* 0x000000a035087211 */ /* 0x040fe400078a08ff */
[----:B------:R-:W-:Y:S01]  /*1f10*/  ISETP.LT.AND P2, PT, R26, R22, P0 ;  /* 0x000000161a00720c */ /* 0x000fe20000741270 */
[----:B------:R1:W2:Y:S01]  /*1f20*/  @P3 LDG.E.U16 R24, desc[UR20][R4.64] ;  /* 0x0000001404183981 */ /* 0x0002a2000c1e1500 */
[----:B------:R-:W-:Y:S02]  /*1f30*/  PRMT R38, RZ, 0x7610, R38 ;  /* 0x00007610ff267816 */ /* 0x000fe40000000026 */
[----:B------:R-:W-:-:S02]  /*1f40*/  LEA.HI.X.SX32 R9, R53, R0, 0x1, P5 ;  /* 0x0000000035097211 */ /* 0x000fc400028f0eff */
[----:B0-----:R-:W-:Y:S02]  /*1f50*/  LEA R2, P3, R29, R160, 0x1 ;  /* 0x000000a01d027211 */ /* 0x001fe400078608ff */
[----:B------:R-:W-:Y:S01]  /*1f60*/  PRMT R37, RZ, 0x7610, R37 ;  /* 0x00007610ff257816 */ /* 0x000fe20000000025 */
[----:B------:R0:W2:Y:S01]  /*1f70*/  @P4 LDG.E.U16 R38, desc[UR20][R8.64] ;  /* 0x0000001408264981 */ /* 0x0000a2000c1e1500 */
[----:B-1----:R-:W-:Y:S02]  /*1f80*/  LOP3.LUT R4, R19, 0x14, RZ, 0xfc, !PT ;  /* 0x0000001413047812 */ /* 0x002fe400078efcff */
[----:B------:R-:W-:Y:S02]  /*1f90*/  LEA.HI.X.SX32 R3, R29, R0, 0x1, P3 ;  /* 0x000000001d037211 */ /* 0x000fe400018f0eff */
[----:B------:R-:W-:Y:S01]  /*1fa0*/  ISETP.LT.AND P4, PT, R4, R22, P0 ;  /* 0x000000160400720c */ /* 0x000fe20000781270 */
[C---:B------:R-:W-:Y:S02]  /*1fb0*/  IMAD R79, R20.reuse, 0x2, R77 ;  /* 0x00000002144f7824 */ /* 0x040fe400078e024d */
[----:B------:R1:W2:Y:S01]  /*1fc0*/  @P2 LDG.E.U16 R37, desc[UR20][R2.64] ;  /* 0x0000001402252981 */ /* 0x0002a2000c1e1500 */
[----:B------:R-:W-:Y:S01]  /*1fd0*/  LEA R6, P2, R31, R160, 0x1 ;  /* 0x000000a01f067211 */ /* 0x000fe200078408ff */
[----:B------:R-:W-:Y:S01]  /*1fe0*/  IMAD R81, R20, 0x2, R79 ;  /* 0x0000000214517824 */ /* 0x000fe200078e024f */
[----:B------:R-:W-:-:S02]  /*1ff0*/  PRMT R18, RZ, 0x7610, R18 ;  /* 0x00007610ff127816 */ /* 0x000fc40000000012 */
[----:B------:R-:W-:Y:S01]  /*2000*/  LEA.HI.X.SX32 R7, R31, R0, 0x1, P2 ;  /* 0x000000001f077211 */ /* 0x000fe200010f0eff */
[----:B------:R-:W-:Y:S01]  /*2010*/  IMAD R83, R20, 0x2, R81 ;  /* 0x0000000214537824 */ /* 0x000fe200078e0251 */
[----:B------:R-:W-:Y:S02]  /*2020*/  LOP3.LUT R5, R19, 0x12, RZ, 0xfc, !PT ;  /* 0x0000001213057812 */ /* 0x000fe400078efcff */
[-C--:B------:R-:W-:Y:S01]  /*2030*/  LEA R4, P5, R30, R160.reuse, 0x1 ;  /* 0x000000a01e047211 */ /* 0x080fe200078a08ff */
[----:B------:R-:W2:Y:S01]  /*2040*/  @P4 LDG.E.U16 R18, desc[UR20][R6.64] ;  /* 0x0000001406124981 */ /* 0x000ea2000c1e1500 */
[C---:B------:R-:W-:Y:S01]  /*2050*/  IMAD R85, R20.reuse, 0x2, R83 ;  /* 0x0000000214557824 */ /* 0x040fe200078e0253 */
[----:B------:R-:W-:Y:S02]  /*2060*/  LEA R158, P4, R55, R160, 0x1 ;  /* 0x000000a0379e7211 */ /* 0x000fe400078808ff */
[----:B------:R-:W-:Y:S01]  /*2070*/  ISETP.LT.AND P3, PT, R5, R22, P0 ;  /* 0x000000160500720c */ /* 0x000fe20000761270 */
[----:B------:R-:W-:Y:S01]  /*2080*/  IMAD R87, R20, 0x2, R85 ;  /* 0x0000000214577824 */ /* 0x000fe200078e0255 */
[----:B------:R-:W-:-:S02]  /*2090*/  LEA.HI.X.SX32 R5, R30, R0, 0x1, P5 ;  /* 0x000000001e057211 */ /* 0x000fc400028f0eff */
[----:B------:R-:W-:Y:S02]  /*20a0*/  LEA R154, P5, R57, R160, 0x1 ;  /* 0x000000a0399a7211 */ /* 0x000fe400078a08ff */
[----:B------:R-:W-:Y:S02]  /*20b0*/  LEA.HI.X.SX32 R159, R55, R0, 0x1, P4 ;  /* 0x00000000379f7211 */ /* 0x000fe400020f0eff */
[----:B------:R-:W-:Y:S01]  /*20c0*/  LEA R156, P4, R13, R160, 0x1 ;  /* 0x000000a00d9c7211 */ /* 0x000fe200078808ff */
[----:B------:R-:W-:Y:S01]  /*20d0*/  IMAD R89, R20, 0x2, R87 ;  /* 0x0000000214597824 */ /* 0x000fe200078e0257 */
[----:B------:R-:W-:Y:S02]  /*20e0*/  LEA.HI.X.SX32 R155, R57, R0, 0x1, P5 ;  /* 0x00000000399b7211 */ /* 0x000fe400028f0eff */
[----:B------:R-:W-:Y:S02]  /*20f0*/  LEA R152, P5, R15, R160, 0x1 ;  /* 0x000000a00f987211 */ /* 0x000fe400078a08ff */
[----:B------:R-:W-:-:S02]  /*2100*/  LEA.HI.X.SX32 R157, R13, R0, 0x1, P4 ;  /* 0x000000000d9d7211 */ /* 0x000fc400020f0eff */
[----:B------:R-:W-:Y:S01]  /*2110*/  LEA R148, P4, R59, R160, 0x1 ;  /* 0x000000a03b947211 */ /* 0x000fe200078808ff */
[C---:B------:R-:W-:Y:S01]  /*2120*/  IMAD R91, R20.reuse, 0x2, R89 ;  /* 0x00000002145b7824 */ /* 0x040fe200078e0259 */
[----:B------:R-:W-:Y:S02]  /*2130*/  LEA.HI.X.SX32 R153, R15, R0, 0x1, P5 ;  /* 0x000000000f997211 */ /* 0x000fe400028f0eff */
[----:B------:R-:W-:Y:S02]  /*2140*/  LEA R150, P5, R61, R160, 0x1 ;  /* 0x000000a03d967211 */ /* 0x000fe400078a08ff */
[----:B------:R-:W-:Y:S01]  /*2150*/  LEA.HI.X.SX32 R149, R59, R0, 0x1, P4 ;  /* 0x000000003b957211 */ /* 0x000fe200020f0eff */
[C---:B------:R-:W-:Y:S01]  /*2160*/  IMAD R93, R20.reuse, 0x2, R91 ;  /* 0x00000002145d7824 */ /* 0x040fe200078e025b */
[----:B------:R-:W-:Y:S02]  /*2170*/  LEA R144, P4, R63, R160, 0x1 ;  /* 0x000000a03f907211 */ /* 0x000fe400078808ff */
[----:B------:R-:W-:Y:S01]  /*2180*/  LEA.HI.X.SX32 R151, R61, R0, 0x1, P5 ;  /* 0x000000003d977211 */ /* 0x000fe200028f0eff */
[----:B------:R-:W-:Y:S01]  /*2190*/  IMAD R95, R20, 0x2, R93 ;  /* 0x00000002145f7824 */ /* 0x000fe200078e025d */
[----:B------:R-:W-:-:S02]  /*21a0*/  LEA R146, P5, R65, R160, 0x1 ;  /* 0x000000a041927211 */ /* 0x000fc400078a08ff */
[----:B------:R-:W-:Y:S02]  /*21b0*/  LEA.HI.X.SX32 R145, R63, R0, 0x1, P4 ;  /* 0x000000003f917211 */ /* 0x000fe400020f0eff */
[----:B------:R-:W-:Y:S01]  /*21c0*/  LEA R138, P4, R67, R160, 0x1 ;  /* 0x000000a0438a7211 */ /* 0x000fe200078808ff */
[C---:B------:R-:W-:Y:S01]  /*21d0*/  IMAD R49, R20.reuse, 0x2, R95 ;  /* 0x0000000214317824 */ /* 0x040fe200078e025f */
[----:B------:R-:W-:Y:S02]  /*21e0*/  LEA.HI.X.SX32 R147, R65, R0, 0x1, P5 ;  /* 0x0000000041937211 */ /* 0x000fe400028f0eff */
[----:B------:R-:W-:Y:S02]  /*21f0*/  LEA R140, P5, R69, R160, 0x1 ;  /* 0x000000a0458c7211 */ /* 0x000fe400078a08ff */
[----:B------:R-:W-:Y:S02]  /*2200*/  LEA.HI.X.SX32 R139, R67, R0, 0x1, P4 ;  /* 0x00000000438b7211 */ /* 0x000fe400020f0eff */
[----:B------:R-:W-:Y:S01]  /*2210*/  LEA R142, P4, R71, R160, 0x1 ;  /* 0x000000a0478e7211 */ /* 0x000fe200078808ff */
[----:B------:R-:W-:Y:S01]  /*2220*/  IMAD R97, R20, 0x2, R49 ;  /* 0x0000000214617824 */ /* 0x000fe200078e0231 */
[----:B------:R-:W-:-:S02]  /*2230*/  LEA.HI.X.SX32 R141, R69, R0, 0x1, P5 ;  /* 0x00000000458d7211 */ /* 0x000fc400028f0eff */
[----:B------:R-:W-:Y:S02]  /*2240*/  LEA R136, P5, R73, R160, 0x1 ;  /* 0x000000a049887211 */ /* 0x000fe400078a08ff */
[----:B------:R-:W-:Y:S02]  /*2250*/  LEA.HI.X.SX32 R143, R71, R0, 0x1, P4 ;  /* 0x00000000478f7211 */ /* 0x000fe400020f0eff */
[----:B------:R-:W-:Y:S01]  /*2260*/  LEA R134, P4, R75, R160, 0x1 ;  /* 0x000000a04b867211 */ /* 0x000fe200078808ff */
[C---:B------:R-:W-:Y:S01]  /*2270*/  IMAD R99, R20.reuse, 0x2, R97 ;  /* 0x0000000214637824 */ /* 0x040fe200078e0261 */
[----:B------:R-:W-:Y:S02]  /*2280*/  LEA.HI.X.SX32 R137, R73, R0, 0x1, P5 ;  /* 0x0000000049897211 */ /* 0x000fe400028f0eff */
[----:B------:R-:W-:Y:S02]  /*2290*/  LEA R130, P5, R77, R160, 0x1 ;  /* 0x000000a04d827211 */ /* 0x000fe400078a08ff */
[----:B------:R-:W-:Y:S01]  /*22a0*/  LEA.HI.X.SX32 R135, R75, R0, 0x1, P4 ;  /* 0x000000004b877211 */ /* 0x000fe200020f0eff */
[----:B------:R-:W-:Y:S01]  /*22b0*/  IMAD R51, R20, 0x2, R99 ;  /* 0x0000000214337824 */ /* 0x000fe200078e0263 */
[----:B------:R-:W-:-:S02]  /*22c0*/  LEA R132, P4, R79, R160, 0x1 ;  /* 0x000000a04f847211 */ /* 0x000fc400078808ff */
[----:B------:R-:W-:Y:S01]  /*22d0*/  LEA.HI.X.SX32 R131, R77, R0, 0x1, P5 ;  /* 0x000000004d837211 */ /* 0x000fe200028f0eff */
[C---:B------:R-:W-:Y:S01]  /*22e0*/  IMAD R53, R20.reuse, 0x2, R51 ;  /* 0x0000000214357824 */ /* 0x040fe200078e0233 */
[----:B------:R-:W-:Y:S02]  /*22f0*/  LEA R128, P5, R81, R160, 0x1 ;  /* 0x000000a051807211 */ /* 0x000fe400078a08ff */
[----:B------:R-:W-:Y:S02]  /*2300*/  LEA.HI.X.SX32 R133, R79, R0, 0x1, P4 ;  /* 0x000000004f857211 */ /* 0x000fe400020f0eff */
[----:B------:R-:W-:Y:S01]  /*2310*/  LEA R124, P4, R83, R160, 0x1 ;  /* 0x000000a0537c7211 */ /* 0x000fe200078808ff */
[----:B------:R-:W-:Y:S01]  /*2320*/  IMAD R101, R20, 0x2, R53 ;  /* 0x0000000214657824 */ /* 0x000fe200078e0235 */
[----:B------:R-:W-:Y:S02]  /*2330*/  LEA.HI.X.SX32 R129, R81, R0, 0x1, P5 ;  /* 0x0000000051817211 */ /* 0x000fe400028f0eff */
        /* <DEDUP_REMOVED lines=11> */
[----:B------:R-:W-:Y:S01]  /*23f0*/  LEA.HI.X.SX32 R115, R91, R0, 0x1, P4 ;  /* 0x000000005b737211 */ /* 0x000fe200020f0eff */
[C---:B0-----:R-:W-:Y:S01]  /*2400*/  IMAD R9, R20.reuse, 0x2, R161 ;  /* 0x0000000214097824 */ /* 0x041fe200078e02a1 */
[----:B------:R-:W-:Y:S02]  /*2410*/  LEA R118, P4, R95, R160, 0x1 ;  /* 0x000000a05f767211 */ /* 0x000fe400078808ff */
[----:B------:R-:W-:Y:S01]  /*2420*/  LEA.HI.X.SX32 R117, R93, R0, 0x1, P5 ;  /* 0x000000005d757211 */ /* 0x000fe200028f0eff */
[----:B------:R-:W-:Y:S01]  /*2430*/  IMAD R165, R20, 0x2, R9 ;  /* 0x0000000214a57824 */ /* 0x000fe200078e0209 */
[----:B------:R-:W-:Y:S02]  /*2440*/  LEA R112, P5, R49, R160, 0x1 ;  /* 0x000000a031707211 */ /* 0x000fe400078a08ff */
[----:B------:R-:W-:-:S02]  /*2450*/  LEA.HI.X.SX32 R119, R95, R0, 0x1, P4 ;  /* 0x000000005f777211 */ /* 0x000fc400020f0eff */
[----:B------:R-:W-:Y:S01]  /*2460*/  LEA R110, P4, R97, R160, 0x1 ;  /* 0x000000a0616e7211 */ /* 0x000fe200078808ff */
[C---:B------:R-:W-:Y:S01]  /*2470*/  IMAD R167, R20.reuse, 0x2, R165 ;  /* 0x0000000214a77824 */ /* 0x040fe200078e02a5 */
[----:B------:R-:W-:Y:S02]  /*2480*/  LEA.HI.X.SX32 R113, R49, R0, 0x1, P5 ;  /* 0x0000000031717211 */ /* 0x000fe400028f0eff */
[----:B------:R-:W-:Y:S02]  /*2490*/  LEA R106, P5, R99, R160, 0x1 ;  /* 0x000000a0636a7211 */ /* 0x000fe400078a08ff */
[----:B------:R-:W-:Y:S02]  /*24a0*/  LEA.HI.X.SX32 R111, R97, R0, 0x1, P4 ;  /* 0x00000000616f7211 */ /* 0x000fe400020f0eff */
[----:B------:R-:W-:Y:S01]  /*24b0*/  LEA R108, P4, R51, R160, 0x1 ;  /* 0x000000a0336c7211 */ /* 0x000fe200078808ff */
[----:B------:R-:W-:Y:S01]  /*24c0*/  IMAD R169, R20, 0x2, R167 ;  /* 0x0000000214a97824 */ /* 0x000fe200078e02a7 */
[----:B------:R-:W-:-:S02]  /*24d0*/  PRMT R35, RZ, 0x7610, R35 ;  /* 0x00007610ff237816 */ /* 0x000fc40000000023 */
[----:B------:R-:W-:Y:S02]  /*24e0*/  LEA.HI.X.SX32 R107, R99, R0, 0x1, P5 ;  /* 0x00000000636b7211 */ /* 0x000fe400028f0eff */
[----:B------:R-:W-:Y:S02]  /*24f0*/  LEA R104, P5, R53, R160, 0x1 ;  /* 0x000000a035687211 */ /* 0x000fe400078a08ff */
[----:B------:R-:W-:Y:S01]  /*2500*/  LEA.HI.X.SX32 R109, R51, R0, 0x1, P4 ;  /* 0x00000000336d7211 */ /* 0x000fe200020f0eff */
[----:B------:R-:W-:Y:S01]  /*2510*/  IMAD R171, R20, 0x2, R169 ;  /* 0x0000000214ab7824 */ /* 0x000fe200078e02a9 */
[----:B-1----:R-:W-:Y:S01]  /*2520*/  LEA R2, P4, R101, R160, 0x1 ;  /* 0x000000a065027211 */ /* 0x002fe200078808ff */
[----:B------:R0:W2:Y:S01]  /*2530*/  @P3 LDG.E.U16 R35, desc[UR20][R4.64] ;  /* 0x0000001404233981 */ /* 0x0000a2000c1e1500 */
[----:B------:R-:W-:Y:S02]  /*2540*/  LEA.HI.X.SX32 R105, R53, R0, 0x1, P5 ;  /* 0x0000000035697211 */ /* 0x000fe400028f0eff */
[----:B------:R-:W-:-:S02]  /*2550*/  LEA R102, P5, R103, R160, 0x1 ;  /* 0x000000a067667211 */ /* 0x000fc400078a08ff */
[-C--:B------:R-:W-:Y:S01]  /*2560*/  LEA.HI.X.SX32 R3, R101, R0.reuse, 0x1, P4 ;  /* 0x0000000065037211 */ /* 0x080fe200020f0eff */
[C---:B------:R-:W-:Y:S01]  /*2570*/  IMAD R173, R20.reuse, 0x2, R171 ;  /* 0x0000000214ad7824 */ /* 0x040fe200078e02ab */
[----:B------:R-:W-:Y:S02]  /*2580*/  LEA.HI.X.SX32 R103, R103, R0, 0x1, P5 ;  /* 0x0000000067677211 */ /* 0x000fe400028f0eff */
[-C--:B0-----:R-:W-:Y:S01]  /*2590*/  LEA R4, P4, R161, R160.reuse, 0x1 ;  /* 0x000000a0a1047211 */ /* 0x081fe200078808ff */
[C---:B------:R-:W-:Y:S01]  /*25a0*/  IMAD R175, R20.reuse, 0x2, R173 ;  /* 0x0000000214af7824 */ /* 0x040fe200078e02ad */
[----:B------:R-:W-:Y:S02]  /*25b0*/  LEA R100, P5, R9, R160, 0x1 ;  /* 0x000000a009647211 */ /* 0x000fe400078a08ff */
[----:B------:R-:W-:Y:S02]  /*25c0*/  LEA.HI.X.SX32 R5, R161, R0, 0x1, P4 ;  /* 0x00000000a1057211 */ /* 0x000fe400020f0eff */
[----:B------:R-:W-:Y:S01]  /*25d0*/  LEA R6, P4, R165, R160, 0x1 ;  /* 0x000000a0a5067211 */ /* 0x000fe200078808ff */
[----:B------:R-:W-:Y:S01]  /*25e0*/  IMAD R55, R20, 0x2, R175 ;  /* 0x0000000214377824 */ /* 0x000fe200078e02af */
[----:B------:R-:W-:-:S02]  /*25f0*/  LEA.HI.X.SX32 R101, R9, R0, 0x1, P5 ;  /* 0x0000000009657211 */ /* 0x000fc400028f0eff */
[----:B------:R-:W-:Y:S02]  /*2600*/  LOP3.LUT R8, R19, 0x16, RZ, 0xfc, !PT ;  /* 0x0000001613087812 */ /* 0x000fe400078efcff */
[----:B------:R-:W-:Y:S02]  /*2610*/  LEA R96, P5, R167, R160, 0x1 ;  /* 0x000000a0a7607211 */ /* 0x000fe400078a08ff */
[----:B------:R-:W-:Y:S02]  /*2620*/  LEA.HI.X.SX32 R7, R165, R0, 0x1, P4 ;  /* 0x00000000a5077211 */ /* 0x000fe400020f0eff */
[----:B------:R-:W-:Y:S01]  /*2630*/  LEA R98, P4, R169, R160, 0x1 ;  /* 0x000000a0a9627211 */ /* 0x000fe200078808ff */
[----:B------:R-:W-:Y:S01]  /*2640*/  IMAD R13, R20, 0x2, R55 ;  /* 0x00000002140d7824 */ /* 0x000fe200078e0237 */
[----:B------:R-:W-:Y:S01]  /*2650*/  ISETP.LT.AND P3, PT, R8, R22, P0 ;  /* 0x000000160800720c */ /* 0x000fe20000761270 */
[----:B------:R-:W-:Y:S01]  /*2660*/  IMAD R71, R10, UR4, RZ ;  /* 0x000000040a477c24 */ /* 0x000fe2000f8e02ff */
[----:B------:R-:W-:-:S02]  /*2670*/  LEA.HI.X.SX32 R97, R167, R0, 0x1, P5 ;  /* 0x00000000a7617211 */ /* 0x000fc400028f0eff */
[----:B------:R-:W-:Y:S02]  /*2680*/  LEA R8, P5, R171, R160, 0x1 ;  /* 0x000000a0ab087211 */ /* 0x000fe400078a08ff */
[----:B------:R-:W-:Y:S02]  /*2690*/  LEA.HI.X.SX32 R99, R169, R0, 0x1, P4 ;  /* 0x00000000a9637211 */ /* 0x000fe400020f0eff */
[----:B------:R-:W-:Y:S01]  /*26a0*/  LEA R10, P4, R173, R160, 0x1 ;  /* 0x000000a0ad0a7211 */ /* 0x000fe200078808ff */
[C---:B------:R-:W-:Y:S01]  /*26b0*/  IMAD R15, R20.reuse, 0x2, R13 ;  /* 0x00000002140f7824 */ /* 0x040fe200078e020d */
[----:B------:R-:W-:Y:S01]  /*26c0*/  LEA.HI.X.SX32 R9, R171, R0, 0x1, P5 ;  /* 0x00000000ab097211 */ /* 0x000fe200028f0eff */
[----:B------:R-:W-:Y:S01]  /*26d0*/  IMAD R167, R11, UR4, RZ ;  /* 0x000000040ba77c24 */ /* 0x000fe2000f8e02ff */
[----:B------:R-:W-:Y:S02]  /*26e0*/  LEA R92, P5, R175, R160, 0x1 ;  /* 0x000000a0af5c7211 */ /* 0x000fe400078a08ff */
[----:B------:R-:W-:Y:S01]  /*26f0*/  LEA.HI.X.SX32 R11, R173, R0, 0x1, P4 ;  /* 0x00000000ad0b7211 */ /* 0x000fe200020f0eff */
[----:B------:R-:W-:Y:S01]  /*2700*/  IMAD R57, R20, 0x2, R15 ;  /* 0x0000000214397824 */ /* 0x000fe200078e020f */
[----:B------:R-:W-:Y:S01]  /*2710*/  LEA R94, P4, R55, R160, 0x1 ;  /* 0x000000a0375e7211 */ /* 0x000fe200078808ff */
[----:B------:R-:W-:Y:S01]  /*2720*/  IMAD R75, R12, UR4, RZ ;  /* 0x000000040c4b7c24 */ /* 0x000fe2000f8e02ff */
[----:B------:R-:W-:Y:S01]  /*2730*/  LEA.HI.X.SX32 R93, R175, R0, 0x1, P5 ;  /* 0x00000000af5d7211 */ /* 0x000fe200028f0eff */
[----:B------:R-:W-:Y:S01]  /*2740*/  IMAD R161, R14, UR4, RZ ;  /* 0x000000040ea17c24 */ /* 0x000fe2000f8e02ff */
[----:B------:R-:W-:Y:S01]  /*2750*/  LEA R12, P5, R13, R160, 0x1 ;  /* 0x000000a00d0c7211 */ /* 0x000fe200078a08ff */
[----:B------:R-:W-:Y:S01]  /*2760*/  IMAD R49, R20, 0x2, R57 ;  /* 0x0000000214317824 */ /* 0x000fe200078e0239 */
[----:B------:R-:W-:-:S02]  /*2770*/  LEA.HI.X.SX32 R95, R55, R0, 0x1, P4 ;  /* 0x00000000375f7211 */ /* 0x000fc400020f0eff */
[----:B------:R-:W-:Y:S01]  /*2780*/  LEA R14, P4, R15, R160, 0x1 ;  /* 0x000000a00f0e7211 */ /* 0x000fe200078808ff */
[----:B------:R-:W-:Y:S01]  /*2790*/  IMAD R51, R20, 0x2, R49 ;  /* 0x0000000214337824 */ /* 0x000fe200078e0231 */
[----:B------:R-:W-:Y:S02]  /*27a0*/  LEA.HI.X.SX32 R13, R13, R0, 0x1, P5 ;  /* 0x000000000d0d7211 */ /* 0x000fe400028f0eff */
[----:B------:R-:W-:Y:S02]  /*27b0*/  LEA R82, P5, R57, R160, 0x1 ;  /* 0x000000a039527211 */ /* 0x000fe400078a08ff */
[----:B------:R-:W-:Y:S02]  /*27c0*/  LEA.HI.X.SX32 R15, R15, R0, 0x1, P4 ;  /* 0x000000000f0f7211 */ /* 0x000fe400020f0eff */
[----:B------:R-:W-:Y:S02]  /*27d0*/  LEA R80, P4, R49, R160, 0x1 ;  /* 0x000000a031507211 */ /* 0x000fe400078808ff */
[----:B------:R-:W-:Y:S01]  /*27e0*/  LEA.HI.X.SX32 R83, R57, R0, 0x1, P5 ;  /* 0x0000000039537211 */ /* 0x000fe200028f0eff */
[----:B------:R-:W-:Y:S01]  /*27f0*/  IMAD R26, R211, R21, RZ ;  /* 0x00000015d31a7224 */ /* 0x000fe200078e02ff */
[----:B------:R-:W-:-:S02]  /*2800*/  LEA R78, P5, R51, R160, 0x1 ;  /* 0x000000a0334e7211 */ /* 0x000fc400078a08ff */
[----:B------:R-:W-:Y:S02]  /*2810*/  LEA.HI.X.SX32 R81, R49, R0, 0x1, P4 ;  /* 0x0000000031517211 */ /* 0x000fe400020f0eff */
[----:B------:R-:W-:Y:S01]  /*2820*/  LEA R84, P4, R17, R160, 0x1 ;  /* 0x000000a011547211 */ /* 0x000fe200078808ff */
[----:B------:R-:W-:Y:S01]  /*2830*/  IMAD R61, R44, UR4, RZ ;  /* 0x000000042c3d7c24 */ /* 0x000fe2000f8e02ff */
[----:B------:R-:W-:Y:S01]  /*2840*/  LEA.HI.X.SX32 R79, R51, R0, 0x1, P5 ;  /* 0x00000000334f7211 */ /* 0x000fe200028f0eff */
[----:B------:R-:W-:Y:S01]  /*2850*/  IMAD R69, R20, 0x2, R51 ;  /* 0x0000000214457824 */ /* 0x000fe200078e0233 */
[----:B------:R-:W-:Y:S01]  /*2860*/  LEA R86, P5, R43, R160, 0x1 ;  /* 0x000000a02b567211 */ /* 0x000fe200078a08ff */
[----:B------:R-:W-:Y:S01]  /*2870*/  IMAD R59, R42, UR4, RZ ;  /* 0x000000042a3b7c24 */ /* 0x000fe2000f8e02ff */
[----:B------:R-:W-:Y:S02]  /*2880*/  LEA.HI.X.SX32 R85, R17, R0, 0x1, P4 ;  /* 0x0000000011557211 */ /* 0x000fe400020f0eff */
[----:B------:R-:W-:-:S02]  /*2890*/  LEA R46, P2, R26, UR18, 0x1 ;  /* 0x000000121a2e7c11 */ /* 0x000fc4000f8408ff */
[----:B------:R-:W-:Y:S01]  /*28a0*/  LEA R88, P4, R47, R160, 0x1 ;  /* 0x000000a02f587211 */ /* 0x000fe200078808ff */
[----:B------:R-:W-:Y:S01]  /*28b0*/  IMAD R65, R50, UR4, RZ ;  /* 0x0000000432417c24 */ /* 0x000fe2000f8e02ff */
[----:B------:R-:W-:Y:S01]  /*28c0*/  LEA.HI.X.SX32 R87, R43, R0, 0x1, P5 ;  /* 0x000000002b577211 */ /* 0x000fe200028f0eff */
[----:B------:R-:W-:Y:S01]  /*28d0*/  IMAD R169, R16, UR4, RZ ;  /* 0x0000000410a97c24 */ /* 0x000fe2000f8e02ff */
[----:B------:R-:W-:Y:S01]  /*28e0*/  LEA.HI.X.SX32 R26, R26, UR19, 0x1, P2 ;  /* 0x000000131a1a7c11 */ /* 0x000fe200090f0eff */
[----:B------:R-:W-:Y:S01]  /*28f0*/  IMAD R63, R48, UR4, RZ ;  /* 0x00000004303f7c24 */ /* 0x000fe2000f8e02ff */
[----:B------:R-:W-:Y:S01]  /*2900*/  LEA R16, P5, R69, R160, 0x1 ;  /* 0x000000a045107211 */ /* 0x000fe200078a08ff */
[----:B------:R-:W-:Y:S01]  /*2910*/  IMAD R67, R52, UR4, RZ ;  /* 0x0000000434437c24 */ /* 0x000fe2000f8e02ff */
[----:B------:R-:W-:Y:S02]  /*2920*/  LEA.HI.X.SX32 R89, R47, R0, 0x1, P4 ;  /* 0x000000002f597211 */ /* 0x000fe400020f0eff */
[----:B------:R-:W-:-:S02]  /*2930*/  LEA R50, P6, R61, R46, 0x1 ;  /* 0x0000002e3d327211 */ /* 0x000fc400078c08ff */
[----:B------:R-:W-:Y:S01]  /*2940*/  LEA R48, P4, R59, R46, 0x1 ;  /* 0x0000002e3b307211 */ /* 0x000fe200078808ff */
[----:B------:R-:W-:Y:S01]  /*2950*/  IMAD R77, R56, UR4, RZ ;  /* 0x00000004384d7c24 */ /* 0x000fe2000f8e02ff */
[----:B------:R-:W-:Y:S01]  /*2960*/  LEA.HI.X.SX32 R17, R69, R0, 0x1, P5 ;  /* 0x0000000045117211 */ /* 0x000fe200028f0eff */
[----:B------:R-:W-:Y:S01]  /*2970*/  IMAD R73, R54, UR4, RZ ;  /* 0x0000000436497c24 */ /* 0x000fe2000f8e02ff */
[----:B------:R-:W-:Y:S02]  /*2980*/  LEA.HI.X.SX32 R51, R61, R26, 0x1, P6 ;  /* 0x0000001a3d337211 */ /* 0x000fe400030f0eff */
[----:B------:R-:W-:Y:S02]  /*2990*/  LEA R52, P5, R63, R46, 0x1 ;  /* 0x0000002e3f347211 */ /* 0x000fe400078a08ff */
[----:B------:R-:W-:Y:S02]  /*29a0*/  LEA.HI.X.SX32 R49, R59, R26, 0x1, P4 ;  /* 0x0000001a3b317211 */ /* 0x000fe400020f0eff */
[----:B------:R-:W-:-:S02]  /*29b0*/  LEA R56, P6, R67, R46, 0x1 ;  /* 0x0000002e43387211 */ /* 0x000fc400078c08ff */
[----:B------:R-:W-:Y:S01]  /*29c0*/  LEA R54, P4, R65, R46, 0x1 ;  /* 0x0000002e41367211 */ /* 0x000fe200078808ff */
[----:B------:R-:W-:Y:S01]  /*29d0*/  IMAD R91, R58, UR4, RZ ;  /* 0x000000043a5b7c24 */ /* 0x000fe2000f8e02ff */
[-C--:B------:R-:W-:Y:S01]  /*29e0*/  LEA.HI.X.SX32 R53, R63, R26.reuse, 0x1, P5 ;  /* 0x0000001a3f357211 */ /* 0x080fe200028f0eff */
[----:B------:R-:W-:Y:S01]  /*29f0*/  IMAD R177, R177, UR4, RZ ;  /* 0x00000004b1b17c24 */ /* 0x000fe2000f8e02ff */
[----:B------:R-:W-:Y:S01]  /*2a00*/  LEA.HI.X.SX32 R57, R67, R26, 0x1, P6 ;  /* 0x0000001a43397211 */ /* 0x000fe200030f0eff */
[----:B------:R-:W-:Y:S01]  /*2a10*/  IMAD R165, R60, UR4, RZ ;  /* 0x000000043ca57c24 */ /* 0x000fe2000f8e02ff */
[----:B------:R-:W-:Y:S02]  /*2a20*/  LEA R58, P5, R71, R46, 0x1 ;  /* 0x0000002e473a7211 */ /* 0x000fe400078a08ff */
[----:B------:R-:W-:Y:S02]  /*2a30*/  LEA.HI.X.SX32 R55, R65, R26, 0x1, P4 ;  /* 0x0000001a41377211 */ /* 0x000fe400020f0eff */
[----:B------:R-:W-:-:S02]  /*2a40*/  LEA R62, P6, R75, R46, 0x1 ;  /* 0x0000002e4b3e7211 */ /* 0x000fc400078c08ff */
[----:B------:R-:W-:Y:S02]  /*2a50*/  LEA R60, P4, R73, R46, 0x1 ;  /* 0x0000002e493c7211 */ /* 0x000fe400078808ff */
[-C--:B------:R-:W-:Y:S02]  /*2a60*/  LEA.HI.X.SX32 R59, R71, R26.reuse, 0x1, P5 ;  /* 0x0000001a473b7211 */ /* 0x080fe400028f0eff */
[----:B------:R-:W-:Y:S02]  /*2a70*/  LEA.HI.X.SX32 R63, R75, R26, 0x1, P6 ;  /* 0x0000001a4b3f7211 */ /* 0x000fe400030f0eff */
[----:B------:R-:W-:Y:S02]  /*2a80*/  LEA R64, P5, R77, R46, 0x1 ;  /* 0x0000002e4d407211 */ /* 0x000fe400078a08ff */
[----:B------:R-:W-:Y:S02]  /*2a90*/  LEA.HI.X.SX32 R61, R73, R26, 0x1, P4 ;  /* 0x0000001a493d7211 */ /* 0x000fe400020f0eff */
[----:B------:R-:W-:-:S02]  /*2aa0*/  LEA R68, P6, R177, R46, 0x1 ;  /* 0x0000002eb1447211 */ /* 0x000fc400078c08ff */
[----:B------:R-:W-:Y:S01]  /*2ab0*/  LEA R66, P4, R91, R46, 0x1 ;  /* 0x0000002e5b427211 */ /* 0x000fe200078808ff */
[----:B------:R-:W-:Y:S01]  /*2ac0*/  IMAD R47, R20, 0x2, R69 ;  /* 0x00000002142f7824 */ /* 0x000fe200078e0245 */
[-C--:B------:R-:W-:Y:S02]  /*2ad0*/  LEA.HI.X.SX32 R65, R77, R26.reuse, 0x1, P5 ;  /* 0x0000001a4d417211 */ /* 0x080fe400028f0eff */
[----:B------:R-:W-:Y:S02]  /*2ae0*/  LEA.HI.X.SX32 R69, R177, R26, 0x1, P6 ;  /* 0x0000001ab1457211 */ /* 0x000fe400030f0eff */
[----:B------:R-:W-:Y:S02]  /*2af0*/  LEA R70, P5, R161, R46, 0x1 ;  /* 0x0000002ea1467211 */ /* 0x000fe400078a08ff */
[----:B------:R-:W-:Y:S02]  /*2b00*/  LEA.HI.X.SX32 R67, R91, R26, 0x1, P4 ;  /* 0x0000001a5b437211 */ /* 0x000fe400020f0eff */
[----:B------:R-:W-:-:S02]  /*2b10*/  LEA R74, P6, R167, R46, 0x1 ;  /* 0x0000002ea74a7211 */ /* 0x000fc400078c08ff */
[----:B------:R-:W-:Y:S02]  /*2b20*/  LEA R72, P4, R165, R46, 0x1 ;  /* 0x0000002ea5487211 */ /* 0x000fe400078808ff */
[-C--:B------:R-:W-:Y:S01]  /*2b30*/  LEA.HI.X.SX32 R71, R161, R26.reuse, 0x1, P5 ;  /* 0x0000001aa1477211 */ /* 0x080fe200028f0eff */
[----:B------:R-:W-:Y:S01]  /*2b40*/  IMAD R161, R20, 0x2, R47 ;  /* 0x0000000214a17824 */ /* 0x000fe200078e022f */
[-C--:B------:R-:W-:Y:S01]  /*2b50*/  LEA.HI.X.SX32 R75, R167, R26.reuse, 0x1, P6 ;  /* 0x0000001aa74b7211 */ /* 0x080fe200030f0eff */
[----:B------:R-:W-:Y:S01]  /*2b60*/  IMAD R171, R36, UR4, RZ ;  /* 0x0000000424ab7c24 */ /* 0x000fe2000f8e02ff */
[----:B------:R-:W-:Y:S02]  /*2b70*/  LOP3.LUT R202, R19, 0x22, RZ, 0xfc, !PT ;  /* 0x0000002213ca7812 */ /* 0x000fe400078efcff */
[----:B------:R-:W-:Y:S02]  /*2b80*/  LEA.HI.X.SX32 R73, R165, R26, 0x1, P4 ;  /* 0x0000001aa5497211 */ /* 0x000fe400020f0eff */
[----:B------:R-:W-:-:S02]  /*2b90*/  LEA R90, P6, R45, R160, 0x1 ;  /* 0x000000a02d5a7211 */ /* 0x000fc400078c08ff */
[----:B------:R-:W-:Y:S02]  /*2ba0*/  LEA R42, P5, R47, R160, 0x1 ;  /* 0x000000a02f2a7211 */ /* 0x000fe400078a08ff */
[----:B------:R-:W-:Y:S02]  /*2bb0*/  LEA R76, P4, R169, R46, 0x1 ;  /* 0x0000002ea94c7211 */ /* 0x000fe400078808ff */
[----:B------:R-:W-:Y:S02]  /*2bc0*/  ISETP.LT.AND P2, PT, R202, R22, P0 ;  /* 0x00000016ca00720c */ /* 0x000fe40000741270 */
[-C--:B------:R-:W-:Y:S02]  /*2bd0*/  LEA.HI.X.SX32 R91, R45, R0.reuse, 0x1, P6 ;  /* 0x000000002d5b7211 */ /* 0x080fe400030f0eff */
[----:B------:R-:W-:Y:S02]  /*2be0*/  LEA.HI.X.SX32 R43, R47, R0, 0x1, P5 ;  /* 0x000000002f2b7211 */ /* 0x000fe400028f0eff */
[----:B------:R-:W-:-:S02]  /*2bf0*/  LEA.HI.X.SX32 R77, R169, R26, 0x1, P4 ;  /* 0x0000001aa94d7211 */ /* 0x000fc400020f0eff */
[----:B------:R-:W-:Y:S02]  /*2c00*/  LEA R44, P6, R161, R160, 0x1 ;  /* 0x000000a0a12c7211 */ /* 0x000fe400078c08ff */
[----:B------:R-:W-:Y:S02]  /*2c10*/  LEA R46, P5, R171, R46, 0x1 ;  /* 0x0000002eab2e7211 */ /* 0x000fe400078a08ff */
[----:B------:R-:W-:Y:S02]  /*2c20*/  LEA R160, P4, R32, R160, 0x1 ;  /* 0x000000a020a07211 */ /* 0x000fe400078808ff */
[----:B------:R-:W-:Y:S02]  /*2c30*/  LOP3.LUT R201, R19, 0x24, RZ, 0xfc, !PT ;  /* 0x0000002413c97812 */ /* 0x000fe400078efcff */
[----:B------:R-:W-:Y:S02]  /*2c40*/  LEA.HI.X.SX32 R45, R161, R0, 0x1, P6 ;  /* 0x00000000a12d7211 */ /* 0x000fe400030f0eff */
[----:B------:R-:W-:-:S02]  /*2c50*/  LEA.HI.X.SX32 R47, R171, R26, 0x1, P5 ;  /* 0x0000001aab2f7211 */ /* 0x000fc400028f0eff */
[----:B------:R-:W-:Y:S02]  /*2c60*/  LEA.HI.X.SX32 R161, R32, R0, 0x1, P4 ;  /* 0x0000000020a17211 */ /* 0x000fe400020f0eff */
[----:B------:R-:W-:Y:S02]  /*2c70*/  PRMT R26, RZ, 0x7610, R26 ;  /* 0x00007610ff1a7816 */ /* 0x000fe4000000001a */
[----:B------:R-:W-:Y:S02]  /*2c80*/  PRMT R36, RZ, 0x7610, R36 ;  /* 0x00007610ff247816 */ /* 0x000fe40000000024 */
[----:B------:R-:W-:Y:S02]  /*2c90*/  ISETP.LT.AND P4, PT, R201, R22, P0 ;  /* 0x00000016c900720c */ /* 0x000fe40000781270 */
[C---:B------:R-:W-:Y:S01]  /*2ca0*/  LOP3.LUT R200, R19.reuse, 0x26, RZ, 0xfc, !PT ;  /* 0x0000002613c87812 */ /* 0x040fe200078efcff */
[----:B------:R-:W2:Y:S01]  /*2cb0*/  @P3 LDG.E.U16 R26, desc[UR20][R160.64] ;  /* 0x00000014a01a3981 */ /* 0x000ea2000c1e1500 */
[----:B------:R-:W-:-:S02]  /*2cc0*/  LOP3.LUT R199, R19, 0x28, RZ, 0xfc, !PT ;  /* 0x0000002813c77812 */ /* 0x000fc400078efcff */
[-C--:B------:R-:W-:Y:S01]  /*2cd0*/  ISETP.LT.AND P3, PT, R200, R22.reuse, P0 ;  /* 0x00000016c800720c */ /* 0x080fe20000761270 */
[----:B------:R0:W2:Y:S01]  /*2ce0*/  @P2 LDG.E.U16 R36, desc[UR20][R158.64] ;  /* 0x000000149e242981 */ /* 0x0000a2000c1e1500 */
[----:B------:R-:W-:Y:S02]  /*2cf0*/  ISETP.LT.AND P6, PT, R199, R22, P0 ;  /* 0x00000016c700720c */ /* 0x000fe400007c1270 */
[C---:B------:R-:W-:Y:S02]  /*2d00*/  LOP3.LUT R198, R19.reuse, 0x2a, RZ, 0xfc, !PT ;  /* 0x0000002a13c67812 */ /* 0x040fe400078efcff */
[----:B------:R-:W-:Y:S02]  /*2d10*/  LOP3.LUT R197, R19, 0x2c, RZ, 0xfc, !PT ;  /* 0x0000002c13c57812 */ /* 0x000fe400078efcff */
[----:B0-----:R-:W-:Y:S02]  /*2d20*/  PRMT R159, RZ, 0x7610, R159 ;  /* 0x00007610ff9f7816 */ /* 0x001fe4000000009f */
[----:B------:R-:W-:-:S02]  /*2d30*/  PRMT R158, RZ, 0x7610, R158 ;  /* 0x00007610ff9e7816 */ /* 0x000fc4000000009e */
[-C--:B------:R-:W-:Y:S02]  /*2d40*/  ISETP.LT.AND P5, PT, R198, R22.reuse, P0 ;  /* 0x00000016c600720c */ /* 0x080fe400007a1270 */
[----:B------:R0:W2:Y:S01]  /*2d50*/  @P4 LDG.E.U16 R159, desc[UR20][R154.64] ;  /* 0x000000149a9f4981 */ /* 0x0000a2000c1e1500 */
[-C--:B------:R-:W-:Y:S02]  /*2d60*/  ISETP.LT.AND P2, PT, R197, R22.reuse, P0 ;  /* 0x00000016c500720c */ /* 0x080fe40000741270 */
[C---:B------:R-:W-:Y:S01]  /*2d70*/  LOP3.LUT R196, R19.reuse, 0x2e, RZ, 0xfc, !PT ;  /* 0x0000002e13c47812 */ /* 0x040fe200078efcff */
[----:B------:R-:W2:Y:S01]  /*2d80*/  @P3 LDG.E.U16 R158, desc[UR20][R156.64] ;  /* 0x000000149c9e3981 */ /* 0x000ea2000c1e1500 */
[----:B------:R-:W-:Y:S02]  /*2d90*/  LOP3.LUT R195, R19, 0x30, RZ, 0xfc, !PT ;  /* 0x0000003013c37812 */ /* 0x000fe400078efcff */
[----:B0-----:R-:W-:Y:S02]  /*2da0*/  PRMT R154, RZ, 0x7610, R154 ;  /* 0x00007610ff9a7816 */ /* 0x001fe4000000009a */
[----:B------:R-:W-:-:S02]  /*2db0*/  ISETP.LT.AND P3, PT, R196, R22, P0 ;  /* 0x00000016c400720c */ /* 0x000fc40000761270 */
[-C--:B------:R-:W-:Y:S02]  /*2dc0*/  ISETP.LT.AND P4, PT, R195, R22.reuse, P0 ;  /* 0x00000016c300720c */ /* 0x080fe40000781270 */
[----:B------:R0:W2:Y:S01]  /*2dd0*/  @P6 LDG.E.U16 R154, desc[UR20][R152.64] ;  /* 0x00000014989a6981 */ /* 0x0000a2000c1e1500 */
[C---:B------:R-:W-:Y:S02]  /*2de0*/  LOP3.LUT R194, R19.reuse, 0x32, RZ, 0xfc, !PT ;  /* 0x0000003213c27812 */ /* 0x040fe400078efcff */
[----:B------:R-:W-:Y:S02]  /*2df0*/  LOP3.LUT R193, R19, 0x34, RZ, 0xfc, !PT ;  /* 0x0000003413c17812 */ /* 0x000fe400078efcff */
[----:B0-----:R-:W-:Y:S02]  /*2e00*/  PRMT R153, RZ, 0x7610, R153 ;  /* 0x00007610ff997816 */ /* 0x001fe40000000099 */
[----:B------:R-:W-:Y:S02]  /*2e10*/  PRMT R152, RZ, 0x7610, R152 ;  /* 0x00007610ff987816 */ /* 0x000fe40000000098 */
[----:B------:R-:W-:-:S02]  /*2e20*/  ISETP.LT.AND P6, PT, R194, R22, P0 ;  /* 0x00000016c200720c */ /* 0x000fc400007c1270 */
[----:B------:R0:W2:Y:S04]  /*2e30*/  @P5 LDG.E.U16 R153, desc[UR20][R148.64] ;  /* 0x0000001494995981 */ /* 0x0000a8000c1e1500 */
[----:B------:R-:W2:Y:S01]  /*2e40*/  @P2 LDG.E.U16 R152, desc[UR20][R150.64] ;  /* 0x0000001496982981 */ /* 0x000ea2000c1e1500 */
[----:B------:R-:W-:Y:S02]  /*2e50*/  ISETP.LT.AND P2, PT, R193, R22, P0 ;  /* 0x00000016c100720c */ /* 0x000fe40000741270 */
[----:B------:R-:W-:Y:S02]  /*2e60*/  LOP3.LUT R192, R19, 0x36, RZ, 0xfc, !PT ;  /* 0x0000003613c07812 */ /* 0x000fe400078efcff */
[----:B0-----:R-:W-:Y:S02]  /*2e70*/  PRMT R148, RZ, 0x7610, R148 ;  /* 0x00007610ff947816 */ /* 0x001fe40000000094 */
[----:B------:R-:W-:-:S02]  /*2e80*/  PRMT R149, RZ, 0x7610, R149 ;  /* 0x00007610ff957816 */ /* 0x000fc40000000095 */
[----:B------:R-:W-:Y:S02]  /*2e90*/  LOP3.LUT R190, R19, 0x3a, RZ, 0xfc, !PT ;  /* 0x0000003a13be7812 */ /* 0x000fe400078efcff */
[----:B------:R0:W2:Y:S01]  /*2ea0*/  @P3 LDG.E.U16 R148, desc[UR20][R144.64] ;  /* 0x0000001490943981 */ /* 0x0000a2000c1e1500 */
[----:B------:R-:W-:-:S03]  /*2eb0*/  ISETP.LT.AND P3, PT, R192, R22, P0 ;  /* 0x00000016c000720c */ /* 0x000fc60000761270 */
[----:B------:R-:W2:Y:S01]  /*2ec0*/  @P4 LDG.E.U16 R149, desc[UR20][R146.64] ;  /* 0x0000001492954981 */ /* 0x000ea2000c1e1500 */
[----:B------:R-:W-:Y:S02]  /*2ed0*/  ISETP.LT.AND P4, PT, R190, R22, P0 ;  /* 0x00000016be00720c */ /* 0x000fe40000781270 */
[----:B------:R-:W-:Y:S02]  /*2ee0*/  LOP3.LUT R188, R19, 0x3e, RZ, 0xfc, !PT ;  /* 0x0000003e13bc7812 */ /* 0x000fe400078efcff */
[----:B0-----:R-:W-:Y:S02]  /*2ef0*/  PRMT R145, RZ, 0x7610, R145 ;  /* 0x00007610ff917816 */ /* 0x001fe40000000091 */
[----:B------:R-:W-:-:S04]  /*2f00*/  PRMT R144, RZ, 0x7610, R144 ;  /* 0x00007610ff907816 */ /* 0x000fc80000000090 */
[----:B------:R0:W2:Y:S04]  /*2f10*/  @P6 LDG.E.U16 R145, desc[UR20][R138.64] ;  /* 0x000000148a916981 */ /* 0x0000a8000c1e1500 */
[----:B------:R-:W2:Y:S01]  /*2f20*/  @P2 LDG.E.U16 R144, desc[UR20][R140.64] ;  /* 0x000000148c902981 */ /* 0x000ea2000c1e1500 */
[----:B------:R-:W-:Y:S02]  /*2f30*/  ISETP.LT.AND P2, PT, R188, R22, P0 ;  /* 0x00000016bc00720c */ /* 0x000fe40000741270 */
[----:B------:R-:W-:Y:S02]  /*2f40*/  LOP3.LUT R189, R19, 0x3c, RZ, 0xfc, !PT ;  /* 0x0000003c13bd7812 */ /* 0x000fe400078efcff */
[----:B0-----:R-:W-:Y:S02]  /*2f50*/  PRMT R138, RZ, 0x7610, R138 ;  /* 0x00007610ff8a7816 */ /* 0x001fe4000000008a */
[----:B------:R-:W-:-:S02]  /*2f60*/  PRMT R139, RZ, 0x7610, R139 ;  /* 0x00007610ff8b7816 */ /* 0x000fc4000000008b */
[----:B------:R-:W-:Y:S02]  /*2f70*/  LOP3.LUT R186, R19, 0x42, RZ, 0xfc, !PT ;  /* 0x0000004213ba7812 */ /* 0x000fe400078efcff */
[----:B------:R-:W2:Y:S01]  /*2f80*/  @P3 LDG.E.U16 R138, desc[UR20][R142.64] ;  /* 0x000000148e8a3981 */ /* 0x000ea2000c1e1500 */
[----:B------:R-:W-:-:S03]  /*2f90*/  ISETP.LT.AND P3, PT, R189, R22, P0 ;  /* 0x00000016bd00720c */ /* 0x000fc60000761270 */
[----:B------:R0:W2:Y:S01]  /*2fa0*/  @P4 LDG.E.U16 R139, desc[UR20][R134.64] ;  /* 0x00000014868b4981 */ /* 0x0000a2000c1e1500 */
[-C--:B------:R-:W-:Y:S02]  /*2fb0*/  ISETP.LT.AND P4, PT, R186, R22.reuse, P0 ;  /* 0x00000016ba00720c */ /* 0x080fe40000781270 */
[C---:B------:R-:W-:Y:S02]  /*2fc0*/  LOP3.LUT R191, R19.reuse, 0x38, RZ, 0xfc, !PT ;  /* 0x0000003813bf7812 */ /* 0x040fe400078efcff */
[----:B------:R-:W-:Y:S02]  /*2fd0*/  LOP3.LUT R184, R19, 0x46, RZ, 0xfc, !PT ;  /* 0x0000004613b87812 */ /* 0x000fe400078efcff */
[----:B0-----:R-:W-:Y:S02]  /*2fe0*/  PRMT R134, RZ, 0x7610, R134 ;  /* 0x00007610ff867816 */ /* 0x001fe40000000086 */
[----:B------:R-:W-:Y:S02]  /*2ff0*/  ISETP.LT.AND P5, PT, R191, R22, P0 ;  /* 0x00000016bf00720c */ /* 0x000fe400007a1270 */
[----:B------:R-:W-:-:S02]  /*3000*/  PRMT R135, RZ, 0x7610, R135 ;  /* 0x00007610ff877816 */ /* 0x000fc40000000087 */
[----:B------:R-:W2:Y:S01]  /*3010*/  @P2 LDG.E.U16 R134, desc[UR20][R132.64] ;  /* 0x0000001484862981 */ /* 0x000ea2000c1e1500 */
[-C--:B------:R-:W-:Y:S02]  /*3020*/  ISETP.LT.AND P2, PT, R184, R22.reuse, P0 ;  /* 0x00000016b800720c */ /* 0x080fe40000741270 */
[----:B------:R-:W-:Y:S01]  /*3030*/  PRMT R141, RZ, 0x7610, R141 ;  /* 0x00007610ff8d7816 */ /* 0x000fe2000000008d */
[----:B------:R0:W2:Y:S01]  /*3040*/  @P3 LDG.E.U16 R135, desc[UR20][R130.64] ;  /* 0x0000001482873981 */ /* 0x0000a2000c1e1500 */
[C---:B------:R-:W-:Y:S02]  /*3050*/  LOP3.LUT R185, R19.reuse, 0x44, RZ, 0xfc, !PT ;  /* 0x0000004413b97812 */ /* 0x040fe400078efcff */
[----:B------:R-:W-:Y:S02]  /*3060*/  LOP3.LUT R183, R19, 0x48, RZ, 0xfc, !PT ;  /* 0x0000004813b77812 */ /* 0x000fe400078efcff */
[----:B------:R-:W-:Y:S01]  /*3070*/  PRMT R140, RZ, 0x7610, R140 ;  /* 0x00007610ff8c7816 */ /* 0x000fe2000000008c */
[----:B------:R-:W2:Y:S01]  /*3080*/  @P4 LDG.E.U16 R141, desc[UR20][R124.64] ;  /* 0x000000147c8d4981 */ /* 0x000ea2000c1e1500 */
[----:B------:R-:W-:-:S02]  /*3090*/  ISETP.LT.AND P3, PT, R185, R22, P0 ;  /* 0x00000016b900720c */ /* 0x000fc40000761270 */
[-C--:B------:R-:W-:Y:S02]  /*30a0*/  ISETP.LT.AND P4, PT, R183, R22.reuse, P0 ;  /* 0x00000016b700720c */ /* 0x080fe40000781270 */
[----:B0-----:R-:W-:Y:S01]  /*30b0*/  PRMT R131, RZ, 0x7610, R131 ;  /* 0x00007610ff837816 */ /* 0x001fe20000000083 */
[----:B------:R0:W2:Y:S01]  /*30c0*/  @P5 LDG.E.U16 R140, desc[UR20][R136.64] ;  /* 0x00000014888c5981 */ /* 0x0000a2000c1e1500 */
[C---:B------:R-:W-:Y:S02]  /*30d0*/  LOP3.LUT R164, R19.reuse, 0x4c, RZ, 0xfc, !PT ;  /* 0x0000004c13a47812 */ /* 0x040fe400078efcff */
[----:B------:R-:W-:Y:S02]  /*30e0*/  LOP3.LUT R187, R19, 0x40, RZ, 0xfc, !PT ;  /* 0x0000004013bb7812 */ /* 0x000fe400078efcff */
[----:B------:R-:W2:Y:S01]  /*30f0*/  @P2 LDG.E.U16 R131, desc[UR20][R120.64] ;  /* 0x0000001478832981 */ /* 0x000ea2000c1e1500 */
[----:B------:R-:W-:Y:S02]  /*3100*/  ISETP.LT.AND P2, PT, R164, R22, P0 ;  /* 0x00000016a400720c */ /* 0x000fe40000741270 */
[----:B------:R-:W-:-:S02]  /*3110*/  PRMT R133, RZ, 0x7610, R133 ;  /* 0x00007610ff857816 */ /* 0x000fc40000000085 */
[----:B0-----:R-:W-:Y:S02]  /*3120*/  PRMT R136, RZ, 0x7610, R136 ;  /* 0x00007610ff887816 */ /* 0x001fe40000000088 */
[C---:B------:R-:W-:Y:S02]  /*3130*/  LOP3.LUT R182, R19.reuse, 0x4a, RZ, 0xfc, !PT ;  /* 0x0000004a13b67812 */ /* 0x040fe400078efcff */
[----:B------:R-:W-:Y:S01]  /*3140*/  LOP3.LUT R181, R19, 0x4e, RZ, 0xfc, !PT ;  /* 0x0000004e13b57812 */ /* 0x000fe200078efcff */
[----:B------:R-:W2:Y:S01]  /*3150*/  @P4 LDG.E.U16 R133, desc[UR20][R122.64] ;  /* 0x000000147a854981 */ /* 0x000ea2000c1e1500 */
[-C--:B------:R-:W-:Y:S02]  /*3160*/  ISETP.LT.AND P5, PT, R187, R22.reuse, P0 ;  /* 0x00000016bb00720c */ /* 0x080fe400007a1270 */
[----:B------:R-:W-:Y:S01]  /*3170*/  LOP3.LUT R170, R19, 0x52, RZ, 0xfc, !PT ;  /* 0x0000005213aa7812 */ /* 0x000fe200078efcff */
[----:B------:R0:W2:Y:S01]  /*3180*/  @P3 LDG.E.U16 R136, desc[UR20][R126.64] ;  /* 0x000000147e883981 */ /* 0x0000a2000c1e1500 */
[----:B------:R-:W-:-:S02]  /*3190*/  ISETP.LT.AND P6, PT, R182, R22, P0 ;  /* 0x00000016b600720c */ /* 0x000fc400007c1270 */
[-C--:B------:R-:W-:Y:S02]  /*31a0*/  ISETP.LT.AND P3, PT, R181, R22.reuse, P0 ;  /* 0x00000016b500720c */ /* 0x080fe40000761270 */
[----:B------:R-:W-:Y:S02]  /*31b0*/  PRMT R124, RZ, 0x7610, R124 ;  /* 0x00007610ff7c7816 */ /* 0x000fe4000000007c */
[----:B------:R-:W-:Y:S02]  /*31c0*/  ISETP.LT.AND P4, PT, R170, R22, P0 ;  /* 0x00000016aa00720c */ /* 0x000fe40000781270 */
[C---:B------:R-:W-:Y:S02]  /*31d0*/  LOP3.LUT R174, R19.reuse, 0x56, RZ, 0xfc, !PT ;  /* 0x0000005613ae7812 */ /* 0x040fe400078efcff */
[----:B------:R-:W-:Y:S01]  /*31e0*/  PRMT R137, RZ, 0x7610, R137 ;  /* 0x00007610ff897816 */ /* 0x000fe20000000089 */
[----:B------:R-:W2:Y:S01]  /*31f0*/  @P2 LDG.E.U16 R124, desc[UR20][R116.64] ;  /* 0x00000014747c2981 */ /* 0x000ea2000c1e1500 */
[----:B------:R-:W-:-:S02]  /*3200*/  LOP3.LUT R168, R19, 0x50, RZ, 0xfc, !PT ;  /* 0x0000005013a87812 */ /* 0x000fc400078efcff */
[----:B------:R-:W-:Y:S02]  /*3210*/  PRMT R125, RZ, 0x7610, R125 ;  /* 0x00007610ff7d7816 */ /* 0x000fe4000000007d */
[----:B0-----:R-:W-:Y:S01]  /*3220*/  PRMT R127, RZ, 0x7610, R127 ;  /* 0x00007610ff7f7816 */ /* 0x001fe2000000007f */
[----:B------:R-:W3:Y:S01]  /*3230*/  @P5 LDG.E.U16 R137, desc[UR20][R128.64] ;  /* 0x0000001480895981 */ /* 0x000ee2000c1e1500 */
[-C--:B------:R-:W-:Y:S02]  /*3240*/  ISETP.LT.AND P2, PT, R174, R22.reuse, P0 ;  /* 0x00000016ae00720c */ /* 0x080fe40000741270 */
[----:B------:R-:W-:Y:S01]  /*3250*/  PRMT R120, RZ, 0x7610, R120 ;  /* 0x00007610ff787816 */ /* 0x000fe20000000078 */
[----:B------:R0:W3:Y:S01]  /*3260*/  @P6 LDG.E.U16 R125, desc[UR20][R114.64] ;  /* 0x00000014727d6981 */ /* 0x0000e2000c1e1500 */
[C---:B------:R-:W-:Y:S02]  /*3270*/  LOP3.LUT R180, R19.reuse, 0x54, RZ, 0xfc, !PT ;  /* 0x0000005413b47812 */ /* 0x040fe400078efcff */
[----:B------:R-:W-:Y:S01]  /*3280*/  ISETP.LT.AND P5, PT, R168, R22, P0 ;  /* 0x00000016a800720c */ /* 0x000fe200007a1270 */
[----:B------:R-:W3:Y:S01]  /*3290*/  @P3 LDG.E.U16 R127, desc[UR20][R118.64] ;  /* 0x00000014767f3981 */ /* 0x000ee2000c1e1500 */
[----:B------:R-:W-:-:S02]  /*32a0*/  LOP3.LUT R179, R19, 0x5a, RZ, 0xfc, !PT ;  /* 0x0000005a13b37812 */ /* 0x000fc400078efcff */
[-C--:B------:R-:W-:Y:S01]  /*32b0*/  ISETP.LT.AND P3, PT, R180, R22.reuse, P0 ;  /* 0x00000016b400720c */ /* 0x080fe20000761270 */
[----:B------:R1:W3:Y:S01]  /*32c0*/  @P4 LDG.E.U16 R120, desc[UR20][R110.64] ;  /* 0x000000146e784981 */ /* 0x0002e2000c1e1500 */
[----:B------:R-:W-:Y:S02]  /*32d0*/  ISETP.LT.AND P4, PT, R179, R22, P0 ;  /* 0x00000016b300720c */ /* 0x000fe40000781270 */
[----:B0-----:R-:W-:Y:S02]  /*32e0*/  PRMT R115, RZ, 0x7610, R115 ;  /* 0x00007610ff737816 */ /* 0x001fe40000000073 */
[C---:B------:R-:W-:Y:S02]  /*32f0*/  LOP3.LUT R172, R19.reuse, 0x5e, RZ, 0xfc, !PT ;  /* 0x0000005e13ac7812 */ /* 0x040fe400078efcff */
[----:B------:R-:W-:Y:S02]  /*3300*/  PRMT R121, RZ, 0x7610, R121 ;  /* 0x00007610ff797816 */ /* 0x000fe40000000079 */
[----:B------:R-:W3:Y:S01]  /*3310*/  @P2 LDG.E.U16 R115, desc[UR20][R108.64] ;  /* 0x000000146c732981 */ /* 0x000ee2000c1e1500 */
[----:B------:R-:W-:-:S02]  /*3320*/  LOP3.LUT R176, R19, 0x58, RZ, 0xfc, !PT ;  /* 0x0000005813b07812 */ /* 0x000fc400078efcff */
[----:B------:R-:W-:Y:S01]  /*3330*/  PRMT R114, RZ, 0x7610, R114 ;  /* 0x00007610ff727816 */ /* 0x000fe20000000072 */
[----:B------:R-:W3:Y:S01]  /*3340*/  @P5 LDG.E.U16 R121, desc[UR20][R112.64] ;  /* 0x0000001470795981 */ /* 0x000ee2000c1e1500 */
[-C--:B------:R-:W-:Y:S02]  /*3350*/  ISETP.LT.AND P2, PT, R172, R22.reuse, P0 ;  /* 0x00000016ac00720c */ /* 0x080fe40000741270 */
[----:B-1----:R-:W-:Y:S02]  /*3360*/  PRMT R111, RZ, 0x7610, R111 ;  /* 0x00007610ff6f7816 */ /* 0x002fe4000000006f */
[----:B------:R-:W-:Y:S01]  /*3370*/  ISETP.LT.AND P5, PT, R176, R22, P0 ;  /* 0x00000016b000720c */ /* 0x000fe200007a1270 */
[----:B------:R0:W4:Y:S01]  /*3380*/  @P3 LDG.E.U16 R114, desc[UR20][R106.64] ;  /* 0x000000146a723981 */ /* 0x000122000c1e1500 */
[----:B------:R-:W-:-:S03]  /*3390*/  LOP3.LUT R166, R19, 0x60, RZ, 0xfc, !PT ;  /* 0x0000006013a67812 */ /* 0x000fc600078efcff */
[----:B------:R1:W4:Y:S01]  /*33a0*/  @P4 LDG.E.U16 R111, desc[UR20][R2.64] ;  /* 0x00000014026f4981 */ /* 0x000322000c1e1500 */
[----:B------:R-:W-:Y:S02]  /*33b0*/  ISETP.LT.AND P4, PT, R166, R22, P0 ;  /* 0x00000016a600720c */ /* 0x000fe40000781270 */
[----:B0-----:R-:W-:Y:S02]  /*33c0*/  PRMT R107, RZ, 0x7610, R107 ;  /* 0x00007610ff6b7816 */ /* 0x001fe4000000006b */
[----:B------:R-:W-:Y:S02]  /*33d0*/  PRMT R113, RZ, 0x7610, R113 ;  /* 0x00007610ff717816 */ /* 0x000fe40000000071 */
[----:B------:R-:W-:Y:S02]  /*33e0*/  LOP3.LUT R178, R19, 0x5c, RZ, 0xfc, !PT ;  /* 0x0000005c13b27812 */ /* 0x000fe400078efcff */
[----:B------:R0:W4:Y:S01]  /*33f0*/  @P2 LDG.E.U16 R107, desc[UR20][R4.64] ;  /* 0x00000014046b2981 */ /* 0x000122000c1e1500 */
[----:B------:R-:W-:-:S02]  /*3400*/  PRMT R109, RZ, 0x7610, R109 ;  /* 0x00007610ff6d7816 */ /* 0x000fc4000000006d */
[-C--:B------:R-:W-:Y:S01]  /*3410*/  ISETP.LT.AND P3, PT, R178, R22.reuse, P0 ;  /* 0x00000016b200720c */ /* 0x080fe20000761270 */
[----:B------:R-:W4:Y:S01]  /*3420*/  @P5 LDG.E.U16 R113, desc[UR20][R104.64] ;  /* 0x0000001468715981 */ /* 0x000f22000c1e1500 */
[C---:B------:R-:W-:Y:S02]  /*3430*/  LOP3.LUT R0, R19.reuse, 0x62, RZ, 0xfc, !PT ;  /* 0x0000006213007812 */ /* 0x040fe400078efcff */
[C---:B-1----:R-:W-:Y:S01]  /*3440*/  LOP3.LUT R2, R19.reuse, 0x64, RZ, 0xfc, !PT ;  /* 0x0000006413027812 */ /* 0x042fe200078efcff */
[----:B------:R1:W5:Y:S01]  /*3450*/  @P4 LDG.E.U16 R109, desc[UR20][R100.64] ;  /* 0x00000014646d4981 */ /* 0x000362000c1e1500 */
[C---:B0-----:R-:W-:Y:S02]  /*3460*/  LOP3.LUT R4, R19.reuse, 0x68, RZ, 0xfc, !PT ;  /* 0x0000006813047812 */ /* 0x041fe400078efcff */
[----:B------:R-:W-:Y:S02]  /*3470*/  LOP3.LUT R5, R19, 0x6a, RZ, 0xfc, !PT ;  /* 0x0000006a13057812 */ /* 0x000fe400078efcff */
[----:B------:R-:W-:-:S02]  /*3480*/  ISETP.LT.AND P5, PT, R4, R22, P0 ;  /* 0x000000160400720c */ /* 0x000fc400007a1270 */
[-C--:B------:R-:W-:Y:S02]  /*3490*/  ISETP.LT.AND P6, PT, R0, R22.reuse, P0 ;  /* 0x000000160000720c */ /* 0x080fe400007c1270 */
[-C--:B------:R-:W-:Y:S02]  /*34a0*/  ISETP.LT.AND P4, PT, R5, R22.reuse, P0 ;  /* 0x000000160500720c */ /* 0x080fe40000781270 */
[----:B------:R-:W-:Y:S02]  /*34b0*/  PRMT R110, RZ, 0x7610, R110 ;  /* 0x00007610ff6e7816 */ /* 0x000fe4000000006e */
[----:B------:R-:W-:Y:S02]  /*34c0*/  PRMT R117, RZ, 0x7610, R117 ;  /* 0x00007610ff757816 */ /* 0x000fe40000000075 */
[----:B------:R-:W-:Y:S02]  /*34d0*/  LOP3.LUT R3, R19, 0x66, RZ, 0xfc, !PT ;  /* 0x0000006613037812 */ /* 0x000fe400078efcff */
[----:B------:R-:W-:Y:S01]  /*34e0*/  ISETP.LT.AND P2, PT, R2, R22, P0 ;  /* 0x000000160200720c */ /* 0x000fe20000741270 */
[----:B------:R0:W5:Y:S01]  /*34f0*/  @P3 LDG.E.U16 R110, desc[UR20][R102.64] ;  /* 0x00000014666e3981 */ /* 0x000162000c1e1500 */
[----:B------:R-:W-:-:S02]  /*3500*/  PRMT R108, RZ, 0x7610, R108 ;  /* 0x00007610ff6c7816 */ /* 0x000fc4000000006c */
[----:B-1----:R-:W-:Y:S01]  /*3510*/  PRMT R101, RZ, 0x7610, R101 ;  /* 0x00007610ff657816 */ /* 0x002fe20000000065 */
[----:B------:R1:W5:Y:S01]  /*3520*/  @P5 LDG.E.U16 R117, desc[UR20][R8.64] ;  /* 0x0000001408755981 */ /* 0x000362000c1e1500 */
[----:B------:R-:W-:-:S03]  /*3530*/  ISETP.LT.AND P3, PT, R3, R22, P0 ;  /* 0x000000160300720c */ /* 0x000fc60000761270 */
[----:B------:R1:W5:Y:S01]  /*3540*/  @P6 LDG.E.U16 R108, desc[UR20][R6.64] ;  /* 0x00000014066c6981 */ /* 0x000362000c1e1500 */
[----:B0-----:R-:W-:-:S03]  /*3550*/  PRMT R103, RZ, 0x7610, R103 ;  /* 0x00007610ff677816 */ /* 0x001fc60000000067 */
[----:B------:R0:W5:Y:S01]  /*3560*/  @P4 LDG.E.U16 R101, desc[UR20][R10.64] ;  /* 0x000000140a654981 */ /* 0x000162000c1e1500 */
[C---:B-1----:R-:W-:Y:S02]  /*3570*/  LOP3.LUT R8, R19.reuse, 0x70, RZ, 0xfc, !PT ;  /* 0x0000007013087812 */ /* 0x042fe400078efcff */
[----:B------:R-:W-:Y:S01]  /*3580*/  PRMT R105, RZ, 0x7610, R105 ;  /* 0x00007610ff697816 */ /* 0x000fe20000000069 */
[----:B------:R-:W5:Y:S01]  /*3590*/  @P2 LDG.E.U16 R103, desc[UR20][R96.64] ;  /* 0x0000001460672981 */ /* 0x000f62000c1e1500 */
[C---:B------:R-:W-:Y:S02]  /*35a0*/  LOP3.LUT R7, R19.reuse, 0x6e, RZ, 0xfc, !PT ;  /* 0x0000006e13077812 */ /* 0x040fe400078efcff */
[----:B------:R-:W-:Y:S02]  /*35b0*/  ISETP.LT.AND P6, PT, R8, R22, P0 ;  /* 0x000000160800720c */ /* 0x000fe400007c1270 */
[C---:B0-----:R-:W-:Y:S01]  /*35c0*/  LOP3.LUT R10, R19.reuse, 0x74, RZ, 0xfc, !PT ;  /* 0x00000074130a7812 */ /* 0x041fe200078efcff */
[----:B------:R0:W5:Y:S01]  /*35d0*/  @P3 LDG.E.U16 R105, desc[UR20][R98.64] ;  /* 0x0000001462693981 */ /* 0x000162000c1e1500 */
[----:B------:R-:W-:-:S02]  /*35e0*/  LOP3.LUT R6, R19, 0x6c, RZ, 0xfc, !PT ;  /* 0x0000006c13067812 */ /* 0x000fc400078efcff */
[-C--:B------:R-:W-:Y:S02]  /*35f0*/  ISETP.LT.AND P2, PT, R7, R22.reuse, P0 ;  /* 0x000000160700720c */ /* 0x080fe40000741270 */
[-C--:B------:R-:W-:Y:S02]  /*3600*/  ISETP.LT.AND P5, PT, R10, R22.reuse, P0 ;  /* 0x000000160a00720c */ /* 0x080fe400007a1270 */
[----:B------:R-:W-:Y:S02]  /*3610*/  PRMT R119, RZ, 0x7610, R119 ;  /* 0x00007610ff777816 */ /* 0x000fe40000000077 */
[----:B------:R-:W-:Y:S02]  /*3620*/  ISETP.LT.AND P3, PT, R6, R22, P0 ;  /* 0x000000160600720c */ /* 0x000fe40000761270 */
[----:B------:R-:W-:Y:S02]  /*3630*/  LOP3.LUT R9, R19, 0x72, RZ, 0xfc, !PT ;  /* 0x0000007213097812 */ /* 0x000fe400078efcff */
[----:B0-----:R-:W-:Y:S01]  /*3640*/  PRMT R99, RZ, 0x7610, R99 ;  /* 0x00007610ff637816 */ /* 0x001fe20000000063 */
[----:B------:R0:W5:Y:S01]  /*3650*/  @P6 LDG.E.U16 R119, desc[UR20][R12.64] ;  /* 0x000000140c776981 */ /* 0x000162000c1e1500 */
[----:B------:R-:W-:-:S02]  /*3660*/  PRMT R112, RZ, 0x7610, R112 ;  /* 0x00007610ff707816 */ /* 0x000fc40000000070 */
[----:B------:R-:W-:Y:S02]  /*3670*/  ISETP.LT.AND P4, PT, R9, R22, P0 ;  /* 0x000000160900720c */ /* 0x000fe40000781270 */
[----:B------:R-:W-:Y:S01]  /*3680*/  PRMT R97, RZ, 0x7610, R97 ;  /* 0x00007610ff617816 */ /* 0x000fe20000000061 */
[----:B------:R1:W5:Y:S01]  /*3690*/  @P2 LDG.E.U16 R99, desc[UR20][R94.64] ;  /* 0x000000145e632981 */ /* 0x000362000c1e1500 */
[----:B0-----:R-:W-:-:S03]  /*36a0*/  LOP3.LUT R12, R19, 0x78, RZ, 0xfc, !PT ;  /* 0x00000078130c7812 */ /* 0x001fc600078efcff */
[----:B------:R-:W5:Y:S01]  /*36b0*/  @P5 LDG.E.U16 R112, desc[UR20][R82.64] ;  /* 0x0000001452705981 */ /* 0x000f62000c1e1500 */
[C---:B------:R-:W-:Y:S02]  /*36c0*/  LOP3.LUT R11, R19.reuse, 0x76, RZ, 0xfc, !PT ;  /* 0x00000076130b7812 */ /* 0x040fe400078efcff */
[-C--:B------:R-:W-:Y:S01]  /*36d0*/  ISETP.LT.AND P2, PT, R12, R22.reuse, P0 ;  /* 0x000000160c00720c */ /* 0x080fe20000741270 */
[----:B------:R0:W5:Y:S01]  /*36e0*/  @P3 LDG.E.U16 R97, desc[UR20][R92.64] ;  /* 0x000000145c613981 */ /* 0x000162000c1e1500 */
[-C--:B------:R-:W-:Y:S02]  /*36f0*/  ISETP.LT.AND P5, PT, R19, R22.reuse, P0 ;  /* 0x000000161300720c */ /* 0x080fe400007a1270 */
[----:B------:R-:W-:Y:S02]  /*3700*/  PRMT R116, RZ, 0x7610, R116 ;  /* 0x00007610ff747816 */ /* 0x000fe40000000074 */
[----:B------:R-:W-:Y:S02]  /*3710*/  ISETP.LT.AND P3, PT, R11, R22, P0 ;  /* 0x000000160b00720c */ /* 0x000fe40000761270 */
[----:B------:R-:W-:-:S02]  /*3720*/  LOP3.LUT R13, R19, 0x7a, RZ, 0xfc, !PT ;  /* 0x0000007a130d7812 */ /* 0x000fc400078efcff */
[----:B-1----:R-:W-:Y:S01]  /*3730*/  PRMT R95, RZ, 0x7610, R95 ;  /* 0x00007610ff5f7816 */ /* 0x002fe2000000005f */
[----:B------:R1:W5:Y:S01]  /*3740*/  @P4 LDG.E.U16 R116, desc[UR20][R14.64] ;  /* 0x000000140e744981 */ /* 0x000362000c1e1500 */
[----:B------:R-:W-:Y:S02]  /*3750*/  PRMT R123, RZ, 0x7610, R123 ;  /* 0x00007610ff7b7816 */ /* 0x000fe4000000007b */
[-C--:B------:R-:W-:Y:S02]  /*3760*/  ISETP.LT.AND P4, PT, R13, R22.reuse, P0 ;  /* 0x000000160d00720c */ /* 0x080fe40000781270 */
[C---:B------:R-:W-:Y:S01]  /*3770*/  LOP3.LUT R212, R19.reuse, 0x2, RZ, 0xfc, !PT ;  /* 0x0000000213d47812 */ /* 0x040fe200078efcff */
[----:B------:R-:W5:Y:S01]  /*3780*/  @P2 LDG.E.U16 R95, desc[UR20][R78.64] ;  /* 0x000000144e5f2981 */ /* 0x000f62000c1e1500 */
[----:B0-----:R-:W-:Y:S02]  /*3790*/  PRMT R93, RZ, 0x7610, R93 ;  /* 0x00007610ff5d7816 */ /* 0x001fe4000000005d */
[----:B------:R-:W-:Y:S01]  /*37a0*/  ISETP.LT.AND P2, PT, R212, R22, P0 ;  /* 0x00000016d400720c */ /* 0x000fe20000741270 */
[----:B------:R-:W5:Y:S01]  /*37b0*/  @P5 LDG.E.U16 R123, desc[UR20][R84.64] ;  /* 0x00000014547b5981 */ /* 0x000f62000c1e1500 */
[----:B-1----:R-:W-:-:S02]  /*37c0*/  LOP3.LUT R14, R19, 0x7c, RZ, 0xfc, !PT ;  /* 0x0000007c130e7812 */ /* 0x002fc400078efcff */
[----:B------:R-:W-:Y:S01]  /*37d0*/  PRMT R83, RZ, 0x7610, R83 ;  /* 0x00007610ff537816 */ /* 0x000fe20000000053 */
[----:B------:R-:W5:Y:S01]  /*37e0*/  @P3 LDG.E.U16 R93, desc[UR20][R80.64] ;  /* 0x00000014505d3981 */ /* 0x000f62000c1e1500 */
[----:B------:R-:W-:Y:S02]  /*37f0*/  ISETP.LT.AND P3, PT, R14, R22, P0 ;  /* 0x000000160e00720c */ /* 0x000fe40000761270 */
[----:B------:R-:W-:Y:S02]  /*3800*/  PRMT R151, RZ, 0x7610, R151 ;  /* 0x00007610ff977816 */ /* 0x000fe40000000097 */
[----:B------:R0:W5:Y:S01]  /*3810*/  @P4 LDG.E.U16 R83, desc[UR20][R16.64] ;  /* 0x0000001410534981 */ /* 0x000162000c1e1500 */
[----:B------:R-:W-:Y:S02]  /*3820*/  PRMT R82, RZ, 0x7610, R82 ;  /* 0x00007610ff527816 */ /* 0x000fe40000000052 */
[C---:B------:R-:W-:Y:S01]  /*3830*/  LOP3.LUT R15, R19.reuse, 0x7e, RZ, 0xfc, !PT ;  /* 0x0000007e130f7812 */ /* 0x040fe200078efcff */
[----:B------:R-:W5:Y:S01]  /*3840*/  @P2 LDG.E.U16 R151, desc[UR20][R86.64] ;  /* 0x0000001456972981 */ /* 0x000f62000c1e1500 */
[----:B0-----:R-:W-:-:S04]  /*3850*/  LOP3.LUT R16, R19, 0x4, RZ, 0xfc, !PT ;  /* 0x0000000413107812 */ /* 0x001fc800078efcff */
[----:B------:R-:W5:Y:S01]  /*3860*/  @P3 LDG.E.U16 R82, desc[UR20][R42.64] ;  /* 0x000000142a523981 */ /* 0x000f62000c1e1500 */
[-C--:B------:R-:W-:Y:S02]  /*3870*/  ISETP.LT.AND P2, PT, R16, R22.reuse, P0 ;  /* 0x000000161000720c */ /* 0x080fe40000741270 */
[----:B------:R-:W-:Y:S02]  /*3880*/  LOP3.LUT R16, R19, 0x6, RZ, 0xfc, !PT ;  /* 0x0000000613107812 */ /* 0x000fe400078efcff */
[-C--:B------:R-:W-:Y:S02]  /*3890*/  ISETP.LT.AND P6, PT, R15, R22.reuse, P0 ;  /* 0x000000160f00720c */ /* 0x080fe400007c1270 */
[-C--:B------:R-:W-:Y:S02]  /*38a0*/  ISETP.LT.AND P3, PT, R211, R22.reuse, P0 ;  /* 0x00000016d300720c */ /* 0x080fe40000761270 */
[----:B------:R-:W-:Y:S02]  /*38b0*/  ISETP.LT.AND P0, PT, R16, R22, P0 ;  /* 0x000000161000720c */ /* 0x000fe40000701270 */
[----:B------:R-:W-:-:S02]  /*38c0*/  PRMT R81, RZ, 0x7610, R81 ;  /* 0x00007610ff517816 */ /* 0x000fc40000000051 */
[----:B------:R-:W-:Y:S02]  /*38d0*/  PRMT R147, RZ, 0x7610, R147 ;  /* 0x00007610ff937816 */ /* 0x000fe40000000093 */
[----:B------:R-:W-:Y:S02]  /*38e0*/  PRMT R143, RZ, 0x7610, R143 ;  /* 0x00007610ff8f7816 */ /* 0x000fe4000000008f */
[----:B------:R-:W-:Y:S01]  /*38f0*/  PRMT R132, RZ, 0x7610, R132 ;  /* 0x00007610ff847816 */ /* 0x000fe20000000084 */
[----:B------:R0:W5:Y:S01]  /*3900*/  @P6 LDG.E.U16 R81, desc[UR20][R44.64] ;  /* 0x000000142c516981 */ /* 0x000162000c1e1500 */
[----:B------:R-:W-:Y:S02]  /*3910*/  PRMT R156, RZ, 0x7610, R156 ;  /* 0x00007610ff9c7816 */ /* 0x000fe4000000009c */
[----:B------:R-:W-:Y:S01]  /*3920*/  PRMT R150, RZ, 0x7610, R150 ;  /* 0x00007610ff967816 */ /* 0x000fe20000000096 */
[----:B------:R-:W5:Y:S01]  /*3930*/  @P2 LDG.E.U16 R147, desc[UR20][R88.64] ;  /* 0x0000001458932981 */ /* 0x000f62000c1e1500 */
[----:B------:R-:W-:-:S02]  /*3940*/  PRMT R146, RZ, 0x7610, R146 ;  /* 0x00007610ff927816 */ /* 0x000fc40000000092 */
[----:B------:R-:W-:Y:S01]  /*3950*/  PRMT R142, RZ, 0x7610, R142 ;  /* 0x00007610ff8e7816 */ /* 0x000fe2000000008e */
[----:B------:R-:W5:Y:S01]  /*3960*/  @P0 LDG.E.U16 R143, desc[UR20][R90.64] ;  /* 0x000000145a8f0981 */ /* 0x000f62000c1e1500 */
[----:B------:R-:W-:Y:S02]  /*3970*/  PRMT R128, RZ, 0x7610, R128 ;  /* 0x00007610ff807816 */ /* 0x000fe40000000080 */
[----:B------:R-:W-:Y:S01]  /*3980*/  PRMT R130, RZ, 0x7610, R130 ;  /* 0x00007610ff827816 */ /* 0x000fe20000000082 */
[----:B------:R-:W5:Y:S01]  /*3990*/  @P3 LDG.E.U16 R132, desc[UR20][R48.64] ;  /* 0x0000001430843981 */ /* 0x000f62000c1e1500 */
[----:B------:R-:W-:Y:S02]  /*39a0*/  PRMT R129, RZ, 0x7610, R129 ;  /* 0x00007610ff817816 */ /* 0x000fe40000000081 */
[----:B0-----:R-:W-:Y:S01]  /*39b0*/  PRMT R44, RZ, 0x7610, R44 ;  /* 0x00007610ff2c7816 */ /* 0x001fe2000000002c */
[----:B------:R-:W5:Y:S01]  /*39c0*/  @P3 LDG.E.U16 R156, desc[UR20][R56.64] ;  /* 0x00000014389c3981 */ /* 0x000f62000c1e1500 */
[----:B------:R-:W-:-:S02]  /*39d0*/  PRMT R126, RZ, 0x7610, R126 ;  /* 0x00007610ff7e7816 */ /* 0x000fc4000000007e */
[----:B------:R-:W-:Y:S01]  /*39e0*/  PRMT R122, RZ, 0x7610, R122 ;  /* 0x00007610ff7a7816 */ /* 0x000fe2000000007a */
[----:B------:R-:W5:Y:S04]  /*39f0*/  @P3 LDG.E.U16 R150, desc[UR20][R64.64] ;  /* 0x0000001440963981 */ /* 0x000f68000c1e1500 */
[----:B------:R-:W5:Y:S01]  /*3a00*/  @P3 LDG.E.U16 R146, desc[UR20][R72.64] ;  /* 0x0000001448923981 */ /* 0x000f62000c1e1500 */
[----:B------:R-:W-:-:S03]  /*3a10*/  PRMT R118, RZ, 0x7610, R118 ;  /* 0x00007610ff767816 */ /* 0x000fc60000000076 */
[----:B------:R-:W5:Y:S04]  /*3a20*/  @P3 LDG.E.U16 R142, desc[UR20][R50.64] ;  /* 0x00000014328e3981 */ /* 0x000f68000c1e1500 */
[----:B------:R-:W5:Y:S04]  /*3a30*/  @P3 LDG.E.U16 R128, desc[UR20][R58.64] ;  /* 0x000000143a803981 */ /* 0x000f68000c1e1500 */
[----:B------:R-:W5:Y:S04]  /*3a40*/  @P3 LDG.E.U16 R130, desc[UR20][R66.64] ;  /* 0x0000001442823981 */ /* 0x000f68000c1e1500 */
[----:B------:R-:W5:Y:S04]  /*3a50*/  @P3 LDG.E.U16 R129, desc[UR20][R74.64] ;  /* 0x000000144a813981 */ /* 0x000f68000c1e1500 */
[----:B------:R-:W5:Y:S04]  /*3a60*/  @P3 LDG.E.U16 R44, desc[UR20][R52.64] ;  /* 0x00000014342c3981 */ /* 0x000f68000c1e1500 */
[----:B------:R-:W5:Y:S04]  /*3a70*/  @P3 LDG.E.U16 R126, desc[UR20][R60.64] ;  /* 0x000000143c7e3981 */ /* 0x000f68000c1e1500 */
[----:B------:R-:W5:Y:S04]  /*3a80*/  @P3 LDG.E.U16 R122, desc[UR20][R68.64] ;  /* 0x00000014447a3981 */ /* 0x000f68000c1e1500 */
[----:B------:R-:W5:Y:S01]  /*3a90*/  @P3 LDG.E.U16 R118, desc[UR20][R76.64] ;  /* 0x000000144c763981 */ /* 0x000f62000c1e1500 */
[----:B------:R-:W-:-:S06]  /*3aa0*/  PRMT R80, RZ, 0x7610, R80 ;  /* 0x00007610ff507816 */ /* 0x000fcc0000000050 */
[----:B------:R-:W5:Y:S01]  /*3ab0*/  @P3 LDG.E.U16 R80, desc[UR20][R54.64] ;  /* 0x0000001436503981 */ /* 0x000f62000c1e1500 */
[----:B------:R-:W-:Y:S02]  /*3ac0*/  PRMT R79, RZ, 0x7610, R79 ;  /* 0x00007610ff4f7816 */ /* 0x000fe4000000004f */
[----:B------:R-:W-:Y:S02]  /*3ad0*/  PRMT R78, RZ, 0x7610, R78 ;  /* 0x00007610ff4e7816 */ /* 0x000fe4000000004e */
[----:B------:R-:W-:Y:S02]  /*3ae0*/  PRMT R45, RZ, 0x7610, R45 ;  /* 0x00007610ff2d7816 */ /* 0x000fe4000000002d */
[----:B------:R-:W5:Y:S04]  /*3af0*/  @P3 LDG.E.U16 R79, desc[UR20][R62.64] ;  /* 0x000000143e4f3981 */ /* 0x000f68000c1e1500 */
[----:B------:R-:W5:Y:S04]  /*3b00*/  @P3 LDG.E.U16 R78, desc[UR20][R70.64] ;  /* 0x00000014464e3981 */ /* 0x000f68000c1e1500 */
[----:B------:R-:W5:Y:S01]  /*3b10*/  @P3 LDG.E.U16 R45, desc[UR20][R46.64] ;  /* 0x000000142e2d3981 */ /* 0x000f62000c1e1500 */
[----:B------:R-:W-:Y:S01]  /*3b20*/  SHF.R.S32.HI R17, RZ, 0x7, R210 ;  /* 0x00000007ff117819 */ /* 0x000fe200000114d2 */
[----:B------:R-:W-:-:S03]  /*3b30*/  IMAD.SHL.U32 R16, R210, 0x2, RZ ;  /* 0x00000002d2107824 */ /* 0x000fc600078e00ff */
[----:B------:R-:W-:-:S04]  /*3b40*/  SGXT R17, R17, 0x1 ;  /* 0x000000011111781a */ /* 0x000fc80000000200 */
[----:B------:R-:W-:Y:S01]  /*3b50*/  LOP3.LUT R17, R17, 0x90, RZ, 0xc0, !PT ;  /* 0x0000009011117812 */ /* 0x000fe200078ec0ff */
[----:B------:R-:W-:-:S04]  /*3b60*/  @!UP1 UIADD3 UR4, UPT, UPT, -UR6, 0x100000, URZ ;  /* 0x0010000006049890 */ /* 0x000fc8000fffe1ff */
[----:B------:R-:W-:Y:S02]  /*3b70*/  @!UP1 USHF.L.U32 UR5, UR4, 0xb, URZ ;  /* 0x0000000b04059899 */ /* 0x000fe400080006ff */
[----:B------:R-:W-:Y:S01]  /*3b80*/  @!UP1 USHF.L.U32 UR4, UR4, 0x1, URZ ;  /* 0x0000000104049899 */ /* 0x000fe200080006ff */
[----:B------:R-:W-:Y:S02]  /*3b90*/  LOP3.LUT R42, R17, 0x7e, R16, 0x78, !PT ;  /* 0x0000007e112a7812 */ /* 0x000fe400078e7810 */
[----:B------:R-:W-:Y:S01]  /*3ba0*/  LOP3.LUT R17, R210, 0x40, RZ, 0xc0, !PT ;  /* 0x00000040d2117812 */ /* 0x000fe200078ec0ff */
[----:B------:R-:W-:-:S04]  /*3bb0*/  VOTEU.ALL UP2, P1 ;  /* 0x0000000000ff7886 */ /* 0x000fc80000840000 */
[----:B------:R-:W-:-:S04]  /*3bc0*/  IMAD R16, R17, 0x100, R42 ;  /* 0x0000010011107824 */ /* 0x000fc800078e022a */
[----:B------:R0:W1:Y:S01]  /*3bd0*/  @!UP2 SYNCS.EXCH.64 URZ, [UR10+0x14008], UR4 ;  /* 0x014008040affa5b2 */ /* 0x0000620008000100 */
[C---:B------:R-:W-:Y:S01]  /*3be0*/  LOP3.LUT R165, R16.reuse, 0x20, RZ, 0x3c, !PT ;  /* 0x0000002010a57812 */ /* 0x040fe200078e3cff */
[----:B--2---:R-:W-:Y:S04]  /*3bf0*/  STS.U16 [R16+UR10+0x400], R40 ;  /* 0x0004002810007988 */ /* 0x004fe8000800040a */
[----:B------:R-:W-:Y:S04]  /*3c00*/  STS.U16 [R16+UR10+0xc00], R39 ;  /* 0x000c002710007988 */ /* 0x000fe8000800040a */
[----:B------:R-:W-:Y:S04]  /*3c10*/  STS.U16 [R16+UR10+0x1000], R38 ;  /* 0x0010002610007988 */ /* 0x000fe8000800040a */
[----:B------:R-:W-:Y:S04]  /*3c20*/  STS.U16 [R16+UR10+0x800], R37 ;  /* 0x0008002510007988 */ /* 0x000fe8000800040a */
[----:B------:R-:W-:Y:S04]  /*3c30*/  STS.U16 [R16+UR10+0x1400], R154 ;  /* 0x0014009a10007988 */ /* 0x000fe8000800040a */
[----:B------:R-:W-:Y:S04]  /*3c40*/  STS.U16 [R16+UR10+0x1800], R149 ;  /* 0x0018009510007988 */ /* 0x000fe8000800040a */
[----:B------:R-:W-:Y:S04]  /*3c50*/  STS.U16 [R16+UR10+0x1c00], R140 ;  /* 0x001c008c10007988 */ /* 0x000fe8000800040a */
[----:B---3--:R-:W-:Y:S04]  /*3c60*/  STS.U16 [R16+UR10+0x2000], R137 ;  /* 0x0020008910007988 */ /* 0x008fe8000800040a */
[----:B------:R-:W-:Y:S04]  /*3c70*/  STS.U16 [R16+UR10+0x2400], R133 ;  /* 0x0024008510007988 */ /* 0x000fe8000800040a */
[----:B------:R-:W-:Y:S01]  /*3c80*/  STS.U16 [R16+UR10+0x2800], R121 ;  /* 0x0028007910007988 */ /* 0x000fe2000800040a */
[----:B------:R-:W-:Y:S01]  /*3c90*/  IMAD R19, R19, R20, RZ ;  /* 0x0000001413137224 */ /* 0x000fe200078e02ff */
[----:B------:R-:W-:-:S03]  /*3ca0*/  LOP3.LUT R161, R16, 0x40, RZ, 0x3c, !PT ;  /* 0x0000004010a17812 */ /* 0x000fc600078e3cff */
[----:B------:R-:W-:-:S04]  /*3cb0*/  IMAD R19, R20, 0x2, R19 ;  /* 0x0000000214137824 */ /* 0x000fc800078e0213 */
[C---:B------:R-:W-:Y:S01]  /*3cc0*/  IMAD R19, R20.reuse, 0x2, R19 ;  /* 0x0000000214137824 */ /* 0x040fe200078e0213 */
[----:B----4-:R-:W-:Y:S04]  /*3cd0*/  STS.U16 [R16+UR10+0x2c00], R113 ;  /* 0x002c007110007988 */ /* 0x010fe8000800040a */
[----:B-----5:R-:W-:Y:S01]  /*3ce0*/  STS.U16 [R16+UR10+0x3000], R109 ;  /* 0x0030006d10007988 */ /* 0x020fe2000800040a */
[----:B------:R-:W-:-:S03]  /*3cf0*/  IMAD R19, R20, 0x2, R19 ;  /* 0x0000000214137824 */ /* 0x000fc600078e0213 */
[----:B------:R-:W-:Y:S01]  /*3d00*/  STS.U16 [R16+UR10+0x3400], R117 ;  /* 0x0034007510007988 */ /* 0x000fe2000800040a */
[C---:B------:R-:W-:Y:S01]  /*3d10*/  IMAD R43, R20.reuse, 0x2, R19 ;  /* 0x00000002142b7824 */ /* 0x040fe200078e0213 */
[----:B------:R-:W-:Y:S01]  /*3d20*/  SHF.R.S32.HI R92, RZ, 0x1f, R23 ;  /* 0x0000001fff5c7819 */ /* 0x000fe20000011417 */
[----:B------:R-:W-:Y:S02]  /*3d30*/  IMAD R17, R17, 0x40, R42 ;  /* 0x0000004011117824 */ /* 0x000fe400078e022a */
[----:B------:R-:W-:Y:S01]  /*3d40*/  IMAD R100, R20, 0x2, R43 ;  /* 0x0000000214647824 */ /* 0x000fe200078e022b */
[----:B------:R-:W-:Y:S01]  /*3d50*/  STS.U16 [R16+UR10+0x3800], R119 ;  /* 0x0038007710007988 */ /* 0x000fe2000800040a */
[----:B------:R-:W-:-:S03]  /*3d60*/  SHF.L.U64.HI R19, R23, 0x1, R92 ;  /* 0x0000000117137819 */ /* 0x000fc6000001025c */
[----:B------:R-:W-:Y:S04]  /*3d70*/  STS.U16 [R16+UR10+0x3c00], R95 ;  /* 0x003c005f10007988 */ /* 0x000fe8000800040a */
[----:B------:R-:W-:Y:S04]  /*3d80*/  STS.U16 [R16+UR10], R123 ;  /* 0x0000007b10007988 */ /* 0x000fe8000800040a */
[----:B------:R-:W-:Y:S04]  /*3d90*/  STS.U16 [R165+UR10+0x500], R33 ;  /* 0x00050021a5007988 */ /* 0x000fe8000800040a */
        /* <DEDUP_REMOVED lines=16> */
[----:B------:R2:W-:Y:S04]  /*3ea0*/  STS.U16 [R161+UR10+0xa00], R18 ;  /* 0x000a0012a1007988 */ /* 0x0005e8000800040a */
[----:B------:R3:W-:Y:S04]  /*3eb0*/  STS.U16 [R161+UR10+0xe00], R28 ;  /* 0x000e001ca1007988 */ /* 0x0007e8000800040a */
[----:B------:R-:W-:Y:S04]  /*3ec0*/  STS.U16 [R161+UR10+0x1200], R159 ;  /* 0x0012009fa1007988 */ /* 0x000fe8000800040a */
[----:B------:R-:W-:Y:S04]  /*3ed0*/  STS.U16 [R161+UR10+0x1600], R152 ;  /* 0x00160098a1007988 */ /* 0x000fe8000800040a */
[----:B------:R-:W-:Y:S04]  /*3ee0*/  STS.U16 [R161+UR10+0x1a00], R144 ;  /* 0x001a0090a1007988 */ /* 0x000fe8000800040a */
[----:B------:R-:W-:Y:S04]  /*3ef0*/  STS.U16 [R161+UR10+0x1e00], R135 ;  /* 0x001e0087a1007988 */ /* 0x000fe8000800040a */
[----:B------:R-:W-:Y:S01]  /*3f00*/  STS.U16 [R161+UR10+0x2200], R136 ;  /* 0x00220088a1007988 */ /* 0x000fe2000800040a */
[----:B--2---:R-:W-:-:S03]  /*3f10*/  LOP3.LUT R18, R16, 0x60, RZ, 0x3c, !PT ;  /* 0x0000006010127812 */ /* 0x004fc600078e3cff */
[----:B------:R-:W-:Y:S04]  /*3f20*/  STS.U16 [R161+UR10+0x2600], R124 ;  /* 0x0026007ca1007988 */ /* 0x000fe8000800040a */
[----:B------:R2:W-:Y:S01]  /*3f30*/  STS.U16 [R161+UR10+0x2a00], R114 ;  /* 0x002a0072a1007988 */ /* 0x0005e2000800040a */
[----:B------:R-:W-:-:S03]  /*3f40*/  SHF.R.S32.HI R42, RZ, 0x1f, R43 ;  /* 0x0000001fff2a7819 */ /* 0x000fc6000001142b */
[----:B------:R-:W-:Y:S01]  /*3f50*/  STS.U16 [R161+UR10+0x2e00], R110 ;  /* 0x002e006ea1007988 */ /* 0x000fe2000800040a */
[----:B------:R-:W-:-:S03]  /*3f60*/  LEA R92, P2, R43, R204, 0x1 ;  /* 0x000000cc2b5c7211 */ /* 0x000fc600078408ff */
[----:B------:R-:W-:Y:S01]  /*3f70*/  STS.U16 [R161+UR10+0x3200], R103 ;  /* 0x00320067a1007988 */ /* 0x000fe2000800040a */
[----:B---3--:R-:W-:-:S03]  /*3f80*/  LOP3.LUT R28, R17, 0x20, RZ, 0x3c, !PT ;  /* 0x00000020111c7812 */ /* 0x008fc600078e3cff */
[----:B------:R-:W-:Y:S01]  /*3f90*/  STS.U16 [R161+UR10+0x3600], R97 ;  /* 0x00360061a1007988 */ /* 0x000fe2000800040a */
[----:B------:R-:W-:Y:S01]  /*3fa0*/  SHF.R.S32.HI R102, RZ, 0x1f, R100 ;  /* 0x0000001fff667819 */ /* 0x000fe20000011464 */
[----:B--2---:R-:W-:Y:S01]  /*3fb0*/  IMAD R114, R208, R20, RZ ;  /* 0x00000014d0727224 */ /* 0x004fe200078e02ff */
[-C--:B------:R-:W-:Y:S01]  /*3fc0*/  LEA R94, P3, R100, R204.reuse, 0x1 ;  /* 0x000000cc645e7211 */ /* 0x080fe200078608ff */
[----:B------:R2:W-:Y:S01]  /*3fd0*/  STS.U16 [R161+UR10+0x3a00], R112 ;  /* 0x003a0070a1007988 */ /* 0x0005e2000800040a */
[----:B------:R-:W-:Y:S02]  /*3fe0*/  SHF.R.S32.HI R104, RZ, 0x1f, R41 ;  /* 0x0000001fff687819 */ /* 0x000fe40000011429 */
[----:B------:R-:W-:Y:S01]  /*3ff0*/  SHF.R.S32.HI R106, RZ, 0x1f, R162 ;  /* 0x0000001fff6a7819 */ /* 0x000fe200000114a2 */
[----:B------:R-:W-:Y:S01]  /*4000*/  STS.U16 [R161+UR10+0x3e00], R82 ;  /* 0x003e0052a1007988 */ /* 0x000fe2000800040a */
[-C--:B------:R-:W-:Y:S02]  /*4010*/  LEA R96, P4, R41, R204.reuse, 0x1 ;  /* 0x000000cc29607211 */ /* 0x080fe400078808ff */
[----:B------:R-:W-:Y:S01]  /*4020*/  LEA R98, P5, R162, R204, 0x1 ;  /* 0x000000cca2627211 */ /* 0x000fe200078a08ff */
[----:B------:R-:W-:Y:S01]  /*4030*/  STS.U16 [R161+UR10+0x200], R147 ;  /* 0x00020093a1007988 */ /* 0x000fe2000800040a */
[-C--:B------:R-:W-:Y:S01]  /*4040*/  LEA.HI.X R23, R43, R19.reuse, R42, 0x1, P2 ;  /* 0x000000132b177211 */ /* 0x080fe200010f0c2a */
[----:B--2---:R-:W-:Y:S01]  /*4050*/  IMAD R112, R209, R20, RZ ;  /* 0x00000014d1707224 */ /* 0x004fe200078e02ff */
[----:B------:R-:W-:Y:S01]  /*4060*/  LOP3.LUT R27, R17, 0x40, RZ, 0x3c, !PT ;  /* 0x00000040111b7812 */ /* 0x000fe200078e3cff */
[----:B------:R2:W-:Y:S01]  /*4070*/  STS.U16 [R18+UR10+0x700], R25 ;  /* 0x0007001912007988 */ /* 0x0005e2000800040a */
[----:B------:R-:W-:-:S03]  /*4080*/  LEA.HI.X R42, R100, R19, R102, 0x1, P3 ;  /* 0x00000013642a7211 */ /* 0x000fc600018f0c66 */
[----:B------:R-:W-:Y:S01]  /*4090*/  STS.U16 [R18+UR10+0xb00], R26 ;  /* 0x000b001a12007988 */ /* 0x000fe2000800040a */
[----:B------:R-:W-:-:S03]  /*40a0*/  LEA.HI.X R41, R41, R19, R104, 0x1, P4 ;  /* 0x0000001329297211 */ /* 0x000fc600020f0c68 */
[----:B------:R-:W-:Y:S01]  /*40b0*/  STS.U16 [R18+UR10+0xf00], R24 ;  /* 0x000f001812007988 */ /* 0x000fe2000800040a */
[----:B------:R-:W-:-:S03]  /*40c0*/  LEA.HI.X R43, R162, R19, R106, 0x1, P5 ;  /* 0x00000013a22b7211 */ /* 0x000fc600028f0c6a */
[----:B------:R-:W-:Y:S01]  /*40d0*/  STS.U16 [R18+UR10+0x1300], R158 ;  /* 0x0013009e12007988 */ /* 0x000fe2000800040a */
[----:B------:R-:W-:-:S03]  /*40e0*/  SHF.R.S32.HI R160, RZ, 0x1f, R29 ;  /* 0x0000001fffa07819 */ /* 0x000fc6000001141d */
[----:B------:R-:W-:Y:S01]  /*40f0*/  STS.U16 [R18+UR10+0x1700], R148 ;  /* 0x0017009412007988 */ /* 0x000fe2000800040a */
[----:B------:R-:W-:-:S03]  /*4100*/  SHF.R.S32.HI R155, RZ, 0x1f, R30 ;  /* 0x0000001fff9b7819 */ /* 0x000fc6000001141e */
[----:B------:R-:W-:Y:S01]  /*4110*/  STS.U16 [R18+UR10+0x1b00], R138 ;  /* 0x001b008a12007988 */ /* 0x000fe2000800040a */
[----:B------:R-:W-:-:S03]  /*4120*/  LEA R100, P2, R29, R204, 0x1 ;  /* 0x000000cc1d647211 */ /* 0x000fc600078408ff */
[----:B------:R-:W-:Y:S01]  /*4130*/  STS.U16 [R18+UR10+0x1f00], R134 ;  /* 0x001f008612007988 */ /* 0x000fe2000800040a */
[----:B------:R-:W-:-:S03]  /*4140*/  LEA R102, P3, R30, R204, 0x1 ;  /* 0x000000cc1e667211 */ /* 0x000fc600078608ff */
[----:B------:R-:W-:Y:S01]  /*4150*/  STS.U16 [R18+UR10+0x2300], R131 ;  /* 0x0023008312007988 */ /* 0x000fe2000800040a */
[----:B------:R-:W-:-:S03]  /*4160*/  IMAD.SHL.U32 R111, R114, 0x2, RZ ;  /* 0x00000002726f7824 */ /* 0x000fc600078e00ff */
[----:B------:R-:W-:Y:S04]  /*4170*/  STS.U16 [R18+UR10+0x2700], R127 ;  /* 0x0027007f12007988 */ /* 0x000fe8000800040a */
[----:B------:R3:W-:Y:S04]  /*4180*/  STS.U16 [R18+UR10+0x2b00], R115 ;  /* 0x002b007312007988 */ /* 0x0007e8000800040a */
[----:B------:R-:W-:Y:S04]  /*4190*/  STS.U16 [R18+UR10+0x2f00], R107 ;  /* 0x002f006b12007988 */ /* 0x000fe8000800040a */
[----:B------:R-:W-:Y:S04]  /*41a0*/  STS.U16 [R18+UR10+0x3300], R105 ;  /* 0x0033006912007988 */ /* 0x000fe8000800040a */
[----:B------:R-:W-:Y:S04]  /*41b0*/  STS.U16 [R18+UR10+0x3700], R99 ;  /* 0x0037006312007988 */ /* 0x000fe8000800040a */
[----:B------:R-:W-:Y:S04]  /*41c0*/  STS.U16 [R18+UR10+0x3b00], R93 ;  /* 0x003b005d12007988 */ /* 0x000fe8000800040a */
[----:B------:R-:W-:Y:S04]  /*41d0*/  STS.U16 [R18+UR10+0x3f00], R81 ;  /* 0x003f005112007988 */ /* 0x000fe8000800040a */
        /* <DEDUP_REMOVED lines=9> */
[----:B--2---:R-:W-:-:S03]  /*4270*/  IMAD R25, R205, R20, RZ ;  /* 0x00000014cd197224 */ /* 0x004fc600078e02ff */
[----:B------:R-:W-:Y:S01]  /*4280*/  STS.U16 [R28+UR10+0x10100], R142 ;  /* 0x0101008e1c007988 */ /* 0x000fe2000800040a */
[----:B------:R-:W-:-:S03]  /*4290*/  IMAD.SHL.U32 R109, R112, 0x2, RZ ;  /* 0x00000002706d7824 */ /* 0x000fc600078e00ff */
[----:B------:R-:W-:Y:S01]  /*42a0*/  STS.U16 [R28+UR10+0x10500], R128 ;  /* 0x010500801c007988 */ /* 0x000fe2000800040a */
[----:B------:R-:W-:-:S03]  /*42b0*/  IMAD R116, R207, R20, RZ ;  /* 0x00000014cf747224 */ /* 0x000fc600078e02ff */
[----:B------:R-:W-:Y:S01]  /*42c0*/  STS.U16 [R28+UR10+0x10900], R130 ;  /* 0x010900821c007988 */ /* 0x000fe2000800040a */
[-C--:B------:R-:W-:Y:S01]  /*42d0*/  LEA.HI.X R29, R29, R19.reuse, R160, 0x1, P2 ;  /* 0x000000131d1d7211 */ /* 0x080fe200010f0ca0 */
[----:B------:R-:W-:Y:S02]  /*42e0*/  IMAD.HI R114, R114, 0x2, RZ ;  /* 0x0000000272727827 */ /* 0x000fe400078e02ff */
[----:B------:R-:W-:Y:S01]  /*42f0*/  STS.U16 [R28+UR10+0x10d00], R129 ;  /* 0x010d00811c007988 */ /* 0x000fe2000800040a */
[-C--:B------:R-:W-:Y:S01]  /*4300*/  LEA.HI.X R30, R30, R19.reuse, R155, 0x1, P3 ;  /* 0x000000131e1e7211 */ /* 0x080fe200018f0c9b */
[----:B------:R-:W-:Y:S02]  /*4310*/  IMAD.HI R112, R112, 0x2, RZ ;  /* 0x0000000270707827 */ /* 0x000fe400078e02ff */
[----:B------:R-:W-:Y:S01]  /*4320*/  STS.U16 [R27+UR10+0x10200], R44 ;  /* 0x0102002c1b007988 */ /* 0x000fe2000800040a */
[-C--:B------:R-:W-:Y:S01]  /*4330*/  LEA.HI.X R31, R31, R19.reuse, R162, 0x1, P4 ;  /* 0x000000131f1f7211 */ /* 0x080fe200020f0ca2 */
[----:B---3--:R-:W-:Y:S01]  /*4340*/  IMAD.SHL.U32 R115, R25, 0x2, RZ ;  /* 0x0000000219737824 */ /* 0x008fe200078e00ff */
[----:B------:R-:W-:Y:S01]  /*4350*/  LEA.HI.X R32, R32, R19, R157, 0x1, P5 ;  /* 0x0000001320207211 */ /* 0x000fe200028f0c9d */
[----:B------:R-:W-:Y:S01]  /*4360*/  STS.U16 [R27+UR10+0x10600], R126 ;  /* 0x0106007e1b007988 */ /* 0x000fe2000800040a */
[--C-:B------:R-:W-:Y:S01]  /*4370*/  IADD3 R110, P2, P3, R111, UR16, R204.reuse ;  /* 0x000000106f6e7c10 */ /* 0x100fe2000fb5e0cc */
[----:B------:R-:W-:Y:S01]  /*4380*/  IMAD.SHL.U32 R113, R116, 0x2, RZ ;  /* 0x0000000274717824 */ /* 0x000fe200078e00ff */
[----:B------:R-:W-:Y:S01]  /*4390*/  IADD3 R108, P4, P5, R109, UR16, R204 ;  /* 0x000000106d6c7c10 */ /* 0x000fe2000fd9e0cc */
[----:B------:R2:W-:Y:S01]  /*43a0*/  STS.U16 [R27+UR10+0x10a00], R122 ;  /* 0x010a007a1b007988 */ /* 0x0005e2000800040a */
[----:B------:R-:W-:Y:S01]  /*43b0*/  IMAD R120, R203, R20, RZ ;  /* 0x00000014cb787224 */ /* 0x000fe200078e02ff */
[----:B------:R-:W-:-:S02]  /*43c0*/  IADD3.X R111, PT, PT, R114, UR17, R19, P2, P3 ;  /* 0x00000011726f7c10 */ /* 0x000fc400097e6413 */
[----:B------:R3:W-:Y:S01]  /*43d0*/  STS.U16 [R27+UR10+0x10e00], R118 ;  /* 0x010e00761b007988 */ /* 0x0007e2000800040a */
[----:B------:R-:W-:Y:S01]  /*43e0*/  IMAD.HI R116, R116, 0x2, RZ ;  /* 0x0000000274747827 */ /* 0x000fe200078e02ff */
[----:B------:R-:W-:-:S03]  /*43f0*/  IADD3.X R109, PT, PT, R112, UR17, R19, P4, P5 ;  /* 0x00000011706d7c10 */ /* 0x000fc6000a7ea413 */
[-C--:B--2---:R-:W-:Y:S01]  /*4400*/  IMAD R122, R202, R20.reuse, RZ ;  /* 0x00000014ca7a7224 */ /* 0x084fe200078e02ff */
[--C-:B------:R-:W-:Y:S01]  /*4410*/  IADD3 R114, P2, P3, R115, UR16, R204.reuse ;  /* 0x0000001073727c10 */ /* 0x100fe2000fb5e0cc */
[----:B------:R-:W-:Y:S02]  /*4420*/  IMAD R126, R200, R20, RZ ;  /* 0x00000014c87e7224 */ /* 0x000fe400078e02ff */
[----:B---3--:R-:W-:Y:S01]  /*4430*/  IMAD.HI R118, R25, 0x2, RZ ;  /* 0x0000000219767827 */ /* 0x008fe200078e02ff */
[----:B------:R-:W-:-:S03]  /*4440*/  IADD3 R112, P4, P5, R113, UR16, R204 ;  /* 0x0000001071707c10 */ /* 0x000fc6000fd9e0cc */
[----:B------:R-:W-:Y:S02]  /*4450*/  IMAD.SHL.U32 R119, R122, 0x2, RZ ;  /* 0x000000027a777824 */ /* 0x000fe400078e00ff */
[----:B------:R-:W-:Y:S02]  /*4460*/  IMAD.SHL.U32 R117, R120, 0x2, RZ ;  /* 0x0000000278757824 */ /* 0x000fe400078e00ff */
[----:B------:R-:W-:Y:S01]  /*4470*/  IMAD R124, R201, R20, RZ ;  /* 0x00000014c97c7224 */ /* 0x000fe200078e02ff */
[--C-:B------:R-:W-:Y:S01]  /*4480*/  IADD3.X R115, PT, PT, R118, UR17, R19.reuse, P2, P3 ;  /* 0x0000001176737c10 */ /* 0x100fe200097e6413 */
[----:B------:R-:W-:Y:S01]  /*4490*/  IMAD.HI R122, R122, 0x2, RZ ;  /* 0x000000027a7a7827 */ /* 0x000fe200078e02ff */
[----:B------:R-:W-:Y:S02]  /*44a0*/  IADD3.X R113, PT, PT, R116, UR17, R19, P4, P5 ;  /* 0x0000001174717c10 */ /* 0x000fe4000a7ea413 */
[--C-:B------:R-:W-:Y:S01]  /*44b0*/  IADD3 R118, P2, P3, R119, UR16, R204.reuse ;  /* 0x0000001077767c10 */ /* 0x100fe2000fb5e0cc */
[----:B------:R-:W-:Y:S01]  /*44c0*/  IMAD.HI R120, R120, 0x2, RZ ;  /* 0x0000000278787827 */ /* 0x000fe200078e02ff */
[----:B------:R-:W-:-:S03]  /*44d0*/  IADD3 R116, P4, P5, R117, UR16, R204 ;  /* 0x0000001075747c10 */ /* 0x000fc6000fd9e0cc */
[----:B------:R-:W-:Y:S02]  /*44e0*/  IMAD.SHL.U32 R123, R126, 0x2, RZ ;  /* 0x000000027e7b7824 */ /* 0x000fe400078e00ff */
[-C--:B------:R-:W-:Y:S02]  /*44f0*/  IMAD R130, R198, R20.reuse, RZ ;  /* 0x00000014c6827224 */ /* 0x080fe400078e02ff */
        /* <DEDUP_REMOVED lines=92> */
[----:B------:R-:W-:Y:S01]  /*4ac0*/  ISETP.NE.U32.AND P0, PT, R163, RZ, PT ;  /* 0x000000ffa300720c */ /* 0x000fe20003f05070 */
[----:B------:R-:W-:Y:S01]  /*4ad0*/  IMAD.HI R162, R162, 0x2, RZ ;  /* 0x00000002a2a27827 */ /* 0x000fe200078e02ff */
[--C-:B------:R-:W-:Y:S02]  /*4ae0*/  IADD3.X R155, PT, PT, R158, UR17, R19.reuse, P2, P3 ;  /* 0x000000119e9b7c10 */ /* 0x100fe400097e6413 */
[----:B------:R-:W-:Y:S01]  /*4af0*/  IADD3.X R153, PT, PT, R156, UR17, R19, P4, P5 ;  /* 0x000000119c997c10 */ /* 0x000fe2000a7ea413 */
[----:B------:R-:W-:Y:S01]  /*4b00*/  IMAD.HI R160, R160, 0x2, RZ ;  /* 0x00000002a0a07827 */ /* 0x000fe200078e02ff */
[----:B------:R-:W-:-:S02]  /*4b10*/  IADD3 R158, P2, P3, R159, UR16, R204 ;  /* 0x000000109f9e7c10 */ /* 0x000fc4000fb5e0cc */
[----:B------:R-:W-:Y:S01]  /*4b20*/  IADD3 R156, P4, P5, R157, UR16, R204 ;  /* 0x000000109d9c7c10 */ /* 0x000fe2000fd9e0cc */
[----:B------:R-:W-:Y:S02]  /*4b30*/  IMAD.SHL.U32 R163, R34, 0x2, RZ ;  /* 0x0000000222a37824 */ /* 0x000fe400078e00ff */
[-C--:B------:R-:W-:Y:S02]  /*4b40*/  IMAD R170, R170, R20.reuse, RZ ;  /* 0x00000014aaaa7224 */ /* 0x080fe400078e02ff */
[----:B------:R-:W-:Y:S01]  /*4b50*/  IMAD.SHL.U32 R161, R164, 0x2, RZ ;  /* 0x00000002a4a17824 */ /* 0x000fe200078e00ff */
[----:B------:R-:W-:Y:S01]  /*4b60*/  LOP3.LUT R24, R17, 0x60, RZ, 0x3c, !PT ;  /* 0x0000006011187812 */ /* 0x000fe200078e3cff */
[----:B------:R-:W-:Y:S01]  /*4b70*/  IMAD R168, R168, R20, RZ ;  /* 0x00000014a8a87224 */ /* 0x000fe200078e02ff */
[--C-:B------:R-:W-:Y:S01]  /*4b80*/  IADD3.X R159, PT, PT, R162, UR17, R19.reuse, P2, P3 ;  /* 0x00000011a29f7c10 */ /* 0x100fe200097e6413 */
[----:B------:R-:W-:Y:S01]  /*4b90*/  IMAD.HI R34, R34, 0x2, RZ ;  /* 0x0000000222227827 */ /* 0x000fe200078e02ff */
[----:B------:R-:W-:-:S02]  /*4ba0*/  IADD3.X R157, PT, PT, R160, UR17, R19, P4, P5 ;  /* 0x00000011a09d7c10 */ /* 0x000fc4000a7ea413 */
[--C-:B------:R-:W-:Y:S01]  /*4bb0*/  IADD3 R162, P2, P3, R163, UR16, R204.reuse ;  /* 0x00000010a3a27c10 */ /* 0x100fe2000fb5e0cc */
[----:B------:R-:W-:Y:S01]  /*4bc0*/  IMAD.HI R164, R164, 0x2, RZ ;  /* 0x00000002a4a47827 */ /* 0x000fe200078e02ff */
[----:B------:R-:W-:-:S03]  /*4bd0*/  IADD3 R160, P5, P4, R161, UR16, R204 ;  /* 0x00000010a1a07c10 */ /* 0x000fc6000fcbe0cc */
[----:B------:R-:W-:Y:S02]  /*4be0*/  IMAD.SHL.U32 R167, R170, 0x2, RZ ;  /* 0x00000002aaa77824 */ /* 0x000fe400078e00ff */
[-C--:B------:R-:W-:Y:S02]  /*4bf0*/  IMAD R174, R174, R20.reuse, RZ ;  /* 0x00000014aeae7224 */ /* 0x080fe400078e02ff */
[----:B------:R-:W-:Y:S01]  /*4c00*/  IMAD.SHL.U32 R165, R168, 0x2, RZ ;  /* 0x00000002a8a57824 */ /* 0x000fe200078e00ff */
[----:B------:R2:W-:Y:S01]  /*4c10*/  STS.U16 [R24+UR10+0x10300], R80 ;  /* 0x0103005018007988 */ /* 0x0005e2000800040a */
[----:B------:R-:W-:Y:S01]  /*4c20*/  IMAD R26, R180, R20, RZ ;  /* 0x00000014b41a7224 */ /* 0x000fe200078e02ff */
[--C-:B------:R-:W-:Y:S01]  /*4c30*/  IADD3.X R163, PT, PT, R34, UR17, R19.reuse, P2, P3 ;  /* 0x0000001122a37c10 */ /* 0x100fe200097e6413 */
[----:B------:R-:W-:Y:S01]  /*4c40*/  IMAD.HI R170, R170, 0x2, RZ ;  /* 0x00000002aaaa7827 */ /* 0x000fe200078e02ff */
[----:B------:R-:W-:Y:S02]  /*4c50*/  IADD3.X R161, PT, PT, R164, UR17, R19, P5, P4 ;  /* 0x00000011a4a17c10 */ /* 0x000fe4000afe8413 */
[----:B------:R-:W-:Y:S01]  /*4c60*/  IADD3 R164, P5, P4, R165, UR16, R204 ;  /* 0x00000010a5a47c10 */ /* 0x000fe2000fcbe0cc */
[----:B------:R-:W-:-:S04]  /*4c70*/  IMAD.HI R168, R168, 0x2, RZ ;  /* 0x00000002a8a87827 */ /* 0x000fc800078e02ff */
[-C--:B--2---:R-:W-:Y:S01]  /*4c80*/  IMAD R80, R166, R20.reuse, RZ ;  /* 0x00000014a6507224 */ /* 0x084fe200078e02ff */
[----:B------:R-:W-:Y:S01]  /*4c90*/  IADD3 R166, P2, P3, R167, UR16, R204 ;  /* 0x00000010a7a67c10 */ /* 0x000fe2000fb5e0cc */
[----:B------:R-:W-:Y:S02]  /*4ca0*/  IMAD.SHL.U32 R171, R174, 0x2, RZ ;  /* 0x00000002aeab7824 */ /* 0x000fe400078e00ff */
[-C--:B------:R-:W-:Y:S02]  /*4cb0*/  IMAD R28, R179, R20.reuse, RZ ;  /* 0x00000014b31c7224 */ /* 0x080fe400078e02ff */
[----:B------:R-:W-:Y:S02]  /*4cc0*/  IMAD.SHL.U32 R169, R26, 0x2, RZ ;  /* 0x000000021aa97824 */ /* 0x000fe400078e00ff */
        /* <DEDUP_REMOVED lines=9> */
[----:B------:R-:W-:Y:S02]  /*4d60*/  IMAD.SHL.U32 R173, R176, 0x2, RZ ;  /* 0x00000002b0ad7824 */ /* 0x000fe400078e00ff */
[----:B------:R-:W-:Y:S01]  /*4d70*/  IMAD R180, R178, R20, RZ ;  /* 0x00000014b2b47224 */ /* 0x000fe200078e02ff */
[----:B------:R-:W-:Y:S01]  /*4d80*/  STS.U16 [R24+UR10+0x10700], R79 ;  /* 0x0107004f18007988 */ /* 0x000fe2000800040a */
[----:B------:R-:W-:Y:S01]  /*4d90*/  IMAD.HI R28, R28, 0x2, RZ ;  /* 0x000000021c1c7827 */ /* 0x000fe200078e02ff */
[--C-:B------:R-:W-:Y:S02]  /*4da0*/  IADD3.X R171, PT, PT, R174, UR17, R19.reuse, P2, P3 ;  /* 0x00000011aeab7c10 */ /* 0x100fe400097e6413 */
[----:B------:R2:W-:Y:S01]  /*4db0*/  STS.U16 [R24+UR10+0x10b00], R78 ;  /* 0x010b004e18007988 */ /* 0x0005e2000800040a */
[----:B------:R-:W-:Y:S01]  /*4dc0*/  IMAD.HI R176, R176, 0x2, RZ ;  /* 0x00000002b0b07827 */ /* 0x000fe200078e02ff */
[----:B------:R-:W-:-:S02]  /*4dd0*/  IADD3.X R169, PT, PT, R26, UR17, R19, P5, P4 ;  /* 0x000000111aa97c10 */ /* 0x000fc4000afe8413 */
[--C-:B------:R-:W-:Y:S01]  /*4de0*/  IADD3 R174, P2, P3, R175, UR16, R204.reuse ;  /* 0x00000010afae7c10 */ /* 0x100fe2000fb5e0cc */
[----:B------:R-:W-:Y:S01]  /*4df0*/  IMAD.SHL.U32 R179, R82, 0x2, RZ ;  /* 0x0000000252b37824 */ /* 0x000fe200078e00ff */
[--C-:B------:R-:W-:Y:S01]  /*4e00*/  IADD3 R172, P5, P4, R173, UR16, R204.reuse ;  /* 0x00000010adac7c10 */ /* 0x100fe2000fcbe0cc */
[----:B------:R-:W-:Y:S02]  /*4e10*/  IMAD.SHL.U32 R177, R180, 0x2, RZ ;  /* 0x00000002b4b17824 */ /* 0x000fe400078e00ff */
[----:B--2---:R-:W-:Y:S01]  /*4e20*/  IMAD R78, R0, R20, RZ ;  /* 0x00000014004e7224 */ /* 0x004fe200078e02ff */
[--C-:B------:R-:W-:Y:S01]  /*4e30*/  IADD3.X R175, PT, PT, R28, UR17, R19.reuse, P2, P3 ;  /* 0x000000111caf7c10 */ /* 0x100fe200097e6413 */
[----:B------:R-:W-:Y:S01]  /*4e40*/  IMAD.HI R82, R82, 0x2, RZ ;  /* 0x0000000252527827 */ /* 0x000fe200078e02ff */
[----:B------:R-:W-:Y:S01]  /*4e50*/  IADD3.X R173, PT, PT, R176, UR17, R19, P5, P4 ;  /* 0x00000011b0ad7c10 */ /* 0x000fe2000afe8413 */
[----:B------:R2:W-:Y:S01]  /*4e60*/  STS.U16 [R24+UR10+0x10f00], R45 ;  /* 0x010f002d18007988 */ /* 0x0005e2000800040a */
[--C-:B------:R-:W-:Y:S01]  /*4e70*/  IADD3 R178, P2, P3, R179, UR16, R204.reuse ;  /* 0x00000010b3b27c10 */ /* 0x100fe2000fb5e0cc */
[----:B------:R-:W-:Y:S01]  /*4e80*/  IMAD.HI R180, R180, 0x2, RZ ;  /* 0x00000002b4b47827 */ /* 0x000fe200078e02ff */
[----:B------:R-:W-:Y:S01]  /*4e90*/  IADD3 R176, P5, P4, R177, UR16, R204 ;  /* 0x00000010b1b07c10 */ /* 0x000fe2000fcbe0cc */
[----:B-1----:R1:W-:Y:S06]  /*4ea0*/  MEMBAR.ALL.CTA ;  /* 0x0000000000007992 */ /* 0x0023ec0000008000 */
[----:B-1----:R-:W1:Y:S01]  /*4eb0*/  FENCE.VIEW.ASYNC.S ;  /* 0x00000000000073c6 */ /* 0x002e620000000000 */
[----:B------:R-:W-:-:S02]  /*4ec0*/  IMAD.SHL.U32 R183, R78, 0x2, RZ ;  /* 0x000000024eb77824 */ /* 0x000fc400078e00ff */
[-C--:B------:R-:W-:Y:S02]  /*4ed0*/  IMAD R44, R3, R20.reuse, RZ ;  /* 0x00000014032c7224 */ /* 0x080fe400078e02ff */
[----:B------:R-:W-:Y:S02]  /*4ee0*/  IMAD.SHL.U32 R181, R80, 0x2, RZ ;  /* 0x0000000250b57824 */ /* 0x000fe400078e00ff */
[----:B--2---:R-:W-:Y:S01]  /*4ef0*/  IMAD R24, R2, R20, RZ ;  /* 0x0000001402187224 */ /* 0x004fe200078e02ff */
        /* <DEDUP_REMOVED lines=9> */
[-C--:B------:R-:W-:Y:S02]  /*4f90*/  IMAD R25, R7, R20.reuse, RZ ;  /* 0x0000001407197224 */ /* 0x080fe400078e02ff */
        /* <DEDUP_REMOVED lines=8> */
[C---:B------:R-:W-:Y:S02]  /*5020*/  IMAD.SHL.U32 R195, R25.reuse, 0x2, RZ ;  /* 0x0000000219c37824 */ /* 0x040fe400078e00ff */
[----:B------:R-:W-:Y:S01]  /*5030*/  IMAD.HI R34, R25, 0x2, RZ ;  /* 0x0000000219227827 */ /* 0x000fe200078e02ff */
[----:B------:R-:W-:-:S03]  /*5040*/  IADD3.X R187, PT, PT, R44, UR17, R19, P2, P3 ;  /* 0x000000112cbb7c10 */ /* 0x000fc600097e6413 */
[----:B------:R-:W-:Y:S02]  /*5050*/  IMAD.SHL.U32 R189, R40, 0x2, RZ ;  /* 0x0000000228bd7824 */ /* 0x000fe400078e00ff */
[-C--:B------:R-:W-:Y:S02]  /*5060*/  IMAD R25, R8, R20.reuse, RZ ;  /* 0x0000001408197224 */ /* 0x080fe400078e02ff */
[----:B------:R-:W-:Y:S01]  /*5070*/  IMAD R36, R6, R20, RZ ;  /* 0x0000001406247224 */ /* 0x000fe200078e02ff */
[----:B------:R-:W-:Y:S01]  /*5080*/  IADD3.X R185, PT, PT, R24, UR17, R19, P5, P4 ;  /* 0x0000001118b97c10 */ /* 0x000fe2000afe8413 */
[----:B------:R-:W-:Y:S01]  /*5090*/  IMAD.HI R38, R38, 0x2, RZ ;  /* 0x0000000226267827 */ /* 0x000fe200078e02ff */
[--C-:B------:R-:W-:Y:S02]  /*50a0*/  IADD3 R190, P2, P3, R191, UR16, R204.reuse ;  /* 0x00000010bfbe7c10 */ /* 0x100fe4000fb5e0cc */
[----:B------:R-:W-:Y:S01]  /*50b0*/  IADD3 R188, P5, P4, R189, UR16, R204 ;  /* 0x00000010bdbc7c10 */ /* 0x000fe2000fcbe0cc */
[----:B------:R-:W-:-:S04]  /*50c0*/  IMAD.HI R40, R40, 0x2, RZ ;  /* 0x0000000228287827 */ /* 0x000fc800078e02ff */
[C---:B------:R-:W-:Y:S02]  /*50d0*/  IMAD.SHL.U32 R197, R25.reuse, 0x2, RZ ;  /* 0x0000000219c57824 */ /* 0x040fe400078e00ff */
[----:B------:R-:W-:Y:S01]  /*50e0*/  IMAD.HI R26, R25, 0x2, RZ ;  /* 0x00000002191a7827 */ /* 0x000fe200078e02ff */
[----:B------:R-:W-:-:S03]  /*50f0*/  IADD3.X R191, PT, PT, R38, UR17, R19, P2, P3 ;  /* 0x0000001126bf7c10 */ /* 0x000fc600097e6413 */
[----:B------:R-:W-:Y:S02]  /*5100*/  IMAD.SHL.U32 R193, R36, 0x2, RZ ;  /* 0x0000000224c17824 */ /* 0x000fe400078e00ff */
[----:B------:R-:W-:Y:S01]  /*5110*/  IMAD R25, R9, R20, RZ ;  /* 0x0000001409197224 */ /* 0x000fe200078e02ff */
[--C-:B------:R-:W-:Y:S01]  /*5120*/  IADD3.X R189, PT, PT, R40, UR17, R19.reuse, P5, P4 ;  /* 0x0000001128bd7c10 */ /* 0x100fe2000afe8413 */
[----:B------:R-:W-:Y:S01]  /*5130*/  IMAD.HI R36, R36, 0x2, RZ ;  /* 0x0000000224247827 */ /* 0x000fe200078e02ff */
[--C-:B------:R-:W-:Y:S02]  /*5140*/  IADD3 R194, P2, P3, R195, UR16, R204.reuse ;  /* 0x00000010c3c27c10 */ /* 0x100fe4000fb5e0cc */
[----:B------:R-:W-:Y:S01]  /*5150*/  IADD3 R192, P5, P4, R193, UR16, R204 ;  /* 0x00000010c1c07c10 */ /* 0x000fe2000fcbe0cc */
[C---:B------:R-:W-:Y:S02]  /*5160*/  IMAD.SHL.U32 R199, R25.reuse, 0x2, RZ ;  /* 0x0000000219c77824 */ /* 0x040fe400078e00ff */
[----:B------:R-:W-:Y:S01]  /*5170*/  IMAD.HI R28, R25, 0x2, RZ ;  /* 0x00000002191c7827 */ /* 0x000fe200078e02ff */
[----:B------:R-:W-:-:S03]  /*5180*/  IADD3.X R195, PT, PT, R34, UR17, R19, P2, P3 ;  /* 0x0000001122c37c10 */ /* 0x000fc600097e6413 */
[-C--:B------:R-:W-:Y:S02]  /*5190*/  IMAD R24, R11, R20.reuse, RZ ;  /* 0x000000140b187224 */ /* 0x080fe400078e02ff */
[----:B------:R-:W-:Y:S01]  /*51a0*/  IMAD R25, R10, R20, RZ ;  /* 0x000000140a197224 */ /* 0x000fe200078e02ff */
[--C-:B------:R-:W-:Y:S01]  /*51b0*/  IADD3.X R193, PT, PT, R36, UR17, R19.reuse, P5, P4 ;  /* 0x0000001124c17c10 */ /* 0x100fe2000afe8413 */
[C---:B------:R-:W-:Y:S01]  /*51c0*/  IMAD.SHL.U32 R202, R24.reuse, 0x2, RZ ;  /* 0x0000000218ca7824 */ /* 0x040fe200078e00ff */
[----:B-1----:R-:W-:Y:S01]  /*51d0*/  BAR.SYNC.DEFER_BLOCKING 0x0 ;  /* 0x0000000000007b1d */ /* 0x002fe20000010000 */
[--C-:B------:R-:W-:Y:S01]  /*51e0*/  IADD3 R198, P2, P3, R199, UR16, R204.reuse ;  /* 0x00000010c7c67c10 */ /* 0x100fe2000fb5e0cc */
[----:B------:R-:W-:Y:S01]  /*51f0*/  IMAD.SHL.U32 R201, R25, 0x2, RZ ;  /* 0x0000000219c97824 */ /* 0x000fe200078e00ff */
[----:B------:R-:W-:Y:S01]  /*5200*/  IADD3 R196, P5, P4, R197, UR16, R204 ;  /* 0x00000010c5c47c10 */ /* 0x000fe2000fcbe0cc */
[----:B------:R-:W-:Y:S01]  /*5210*/  IMAD.HI R24, R24, 0x2, RZ ;  /* 0x0000000218187827 */ /* 0x000fe200078e02ff */
[----:B------:R-:W-:-:S02]  /*5220*/  IADD3.X R199, PT, PT, R28, UR17, R19, P2, P3 ;  /* 0x000000111cc77c10 */ /* 0x000fc400097e6413 */
[--C-:B------:R-:W-:Y:S01]  /*5230*/  IADD3.X R197, PT, PT, R26, UR17, R19.reuse, P5, P4 ;  /* 0x000000111ac57c10 */ /* 0x100fe2000afe8413 */
[----:B------:R-:W-:Y:S01]  /*5240*/  IMAD.HI R25, R25, 0x2, RZ ;  /* 0x0000000219197827 */ /* 0x000fe200078e02ff */
[--C-:B------:R-:W-:Y:S02]  /*5250*/  IADD3 R202, P2, P3, R202, UR16, R204.reuse ;  /* 0x00000010caca7c10 */ /* 0x100fe4000fb5e0cc */
[----:B------:R-:W-:Y:S01]  /*5260*/  IADD3 R200, P5, P4, R201, UR16, R204 ;  /* 0x00000010c9c87c10 */ /* 0x000fe2000fcbe0cc */
[-C--:B------:R-:W-:Y:S02]  /*5270*/  IMAD R27, R12, R20.reuse, RZ ;  /* 0x000000140c1b7224 */ /* 0x080fe400078e02ff */
[----:B------:R-:W-:Y:S01]  /*5280*/  IMAD R26, R13, R20, RZ ;  /* 0x000000140d1a7224 */ /* 0x000fe200078e02ff */
[--C-:B------:R-:W-:Y:S01]  /*5290*/  IADD3.X R203, PT, PT, R24, UR17, R19.reuse, P2, P3 ;  /* 0x0000001118cb7c10 */ /* 0x100fe200097e6413 */
[----:B------:R-:W-:Y:S01]  /*52a0*/  IMAD.SHL.U32 R78, R27, 0x2, RZ ;  /* 0x000000021b4e7824 */ /* 0x000fe200078e00ff */
[----:B------:R-:W-:Y:S01]  /*52b0*/  IADD3.X R201, PT, PT, R25, UR17, R19, P5, P4 ;  /* 0x0000001119c97c10 */ /* 0x000fe2000afe8413 */
[----:B------:R-:W-:-:S02]  /*52c0*/  IMAD.SHL.U32 R80, R26, 0x2, RZ ;  /* 0x000000021a507824 */ /* 0x000fc400078e00ff */
[-C--:B------:R-:W-:Y:S02]  /*52d0*/  IMAD R24, R14, R20.reuse, RZ ;  /* 0x000000140e187224 */ /* 0x080fe400078e02ff */
[----:B------:R-:W-:Y:S01]  /*52e0*/  IMAD R25, R15, R20, RZ ;  /* 0x000000140f197224 */ /* 0x000fe200078e02ff */
[--C-:B------:R-:W-:Y:S01]  /*52f0*/  IADD3 R78, P5, P4, R78, UR16, R204.reuse ;  /* 0x000000104e4e7c10 */ /* 0x100fe2000fcbe0cc */
[----:B------:R-:W-:Y:S01]  /*5300*/  IMAD.HI R27, R27, 0x2, RZ ;  /* 0x000000021b1b7827 */ /* 0x000fe200078e02ff */
[----:B------:R-:W-:-:S03]  /*5310*/  IADD3 R80, P2, P3, R80, UR16, R204 ;  /* 0x0000001050507c10 */ /* 0x000fc6000fb5e0cc */
[----:B------:R-:W-:-:S04]  /*5320*/  IMAD.HI R26, R26, 0x2, RZ ;  /* 0x000000021a1a7827 */ /* 0x000fc800078e02ff */
[----:B------:R-:W-:Y:S02]  /*5330*/  IMAD.SHL.U32 R82, R24, 0x2, RZ ;  /* 0x0000000218527824 */ /* 0x000fe400078e00ff */
[----:B------:R-:W-:Y:S01]  /*5340*/  IMAD.SHL.U32 R205, R25, 0x2, RZ ;  /* 0x0000000219cd7824 */ /* 0x000fe200078e00ff */
[--C-:B------:R-:W-:Y:S01]  /*5350*/  IADD3.X R79, PT, PT, R27, UR17, R19.reuse, P5, P4 ;  /* 0x000000111b4f7c10 */ /* 0x100fe2000afe8413 */
[----:B------:R-:W-:Y:S01]  /*5360*/  IMAD.HI R25, R25, 0x2, RZ ;  /* 0x0000000219197827 */ /* 0x000fe200078e02ff */
[--C-:B------:R-:W-:Y:S02]  /*5370*/  IADD3 R82, P5, P4, R82, UR16, R204.reuse ;  /* 0x0000001052527c10 */ /* 0x100fe4000fcbe0cc */
[----:B------:R-:W-:Y:S02]  /*5380*/  IADD3.X R81, PT, PT, R26, UR17, R19, P2, P3 ;  /* 0x000000111a517c10 */ /* 0x000fe400097e6413 */
[----:B------:R-:W-:-:S04]  /*5390*/  IADD3 R204, P2, P3, R205, UR16, R204 ;  /* 0x00000010cdcc7c10 */ /* 0x000fc8000fb5e0cc */
[--C-:B------:R-:W-:Y:S02]  /*53a0*/  IADD3.X R205, PT, PT, R25, UR17, R19.reuse, P2, P3 ;  /* 0x0000001119cd7c10 */ /* 0x100fe400097e6413 */
[----:B------:R-:W-:Y:S01]  /*53b0*/  ISETP.LT.OR P2, PT, R206, 0x80, P0 ;  /* 0x00000080ce00780c */ /* 0x000fe20000741670 */
[----:B0-----:R-:W-:Y:S02]  /*53c0*/  UIADD3 UR4, UPT, UPT, UR10, 0x8000, URZ ;  /* 0x000080000a047890 */ /* 0x001fe4000fffe0ff */
[----:B------:R-:W-:Y:S01]  /*53d0*/  UIADD3 UR5, UPT, UPT, UR10, 0x12000, URZ ;  /* 0x000120000a057890 */ /* 0x000fe2000fffe0ff */
[----:B------:R-:W-:Y:S01]  /*53e0*/  IMAD.HI R24, R24, 0x2, RZ ;  /* 0x0000000218187827 */ /* 0x000fe200078e02ff */
[----:B------:R-:W-:Y:S02]  /*53f0*/  USHF.R.U32.HI UR19, URZ, 0x4, UR4 ;  /* 0x00000004ff137899 */ /* 0x000fe40008011604 */
[----:B------:R-:W-:Y:S02]  /*5400*/  USHF.R.U32.HI UR22, URZ, 0x4, UR5 ;  /* 0x00000004ff167899 */ /* 0x000fe40008011605 */
[----:B------:R-:W-:Y:S01]  /*5410*/  IADD3.X R83, PT, PT, R24, UR17, R19, P5, P4 ;  /* 0x0000001118537c10 */ /* 0x000fe2000afe8413 */
[----:B------:R-:W-:Y:S01]  /*5420*/  UMOV UR4, URZ ;  /* 0x000000ff00047c82 */ /* 0x000fe20008000000 */
[----:B------:R-:W-:-:S02]  /*5430*/  UMOV UR5, URZ ;  /* 0x000000ff00057c82 */ /* 0x000fc40008000000 */
[----:B------:R-:W-:Y:S06]  /*5440*/  @P2 BRA `(.L_x_6) ;  /* 0x0000000000dc2947 */ /* 0x000fec0003800000 */
[----:B------:R-:W-:Y:S02]  /*5450*/  USHF.R.U32.HI UR13, URZ, 0x4, UR10 ;  /* 0x00000004ff0d7899 */ /* 0x000fe4000801160a */
[----:B------:R-:W-:Y:S02]  /*5460*/  UIADD3 UR7, UPT, UPT, UR10, 0x10000, URZ ;  /* 0x000100000a077890 */ /* 0x000fe4000fffe0ff */
[----:B------:R-:W-:Y:S02]  /*5470*/  USGXT.U32 UR13, UR13, 0xe ;  /* 0x0000000e0d0d789a */ /* 0x000fe40008000000 */
[----:B------:R-:W-:Y:S02]  /*5480*/  USHF.R.U32.HI UR7, URZ, 0x4, UR7 ;  /* 0x00000004ff077899 */ /* 0x000fe40008011607 */
[----:B------:R-:W-:Y:S02]  /*5490*/  UIADD3 UR36, UP1, UPT, UR13, 0x4000080, URZ ;  /* 0x040000800d247890 */ /* 0x000fe4000ff3e0ff */
[----:B------:R-:W-:Y:S01]  /*54a0*/  USGXT.U32 UR14, UR7, 0xe ;  /* 0x0000000e070e789a */ /* 0x000fe20008000000 */
[----:B------:R-:W-:Y:S01]  /*54b0*/  UMOV UR6, URZ ;  /* 0x000000ff00067c82 */ /* 0x000fe20008000000 */
[----:B------:R-:W-:Y:S01]  /*54c0*/  UMOV UR8, URZ ;  /* 0x000000ff00087c82 */ /* 0x000fe20008000000 */
[----:B------:R-:W-:-:S02]  /*54d0*/  UIADD3.X UR37, UPT, UPT, UR6, 0x40004040, URZ, UP1, !UPT ;  /* 0x4000404006257890 */ /* 0x000fc40008ffe4ff */
[----:B------:R-:W-:Y:S01]  /*54e0*/  UIADD3 UR42, UP1, UPT, UR14, 0x2, URZ ;  /* 0x000000020e2a7890 */ /* 0x000fe2000ff3e0ff */
[----:B------:R-:W-:Y:S01]  /*54f0*/  UMOV UR6, UR12 ;  /* 0x0000000c00067c82 */ /* 0x000fe20008000000 */
[----:B------:R-:W-:Y:S02]  /*5500*/  UMOV UR7, URZ ;  /* 0x000000ff00077c82 */ /* 0x000fe40008000000 */
[----:B------:R-:W-:Y:S01]  /*5510*/  UIADD3.X UR43, UPT, UPT, UR8, 0x40004040, URZ, UP1, !UPT ;  /* 0x40004040082b7890 */ /* 0x000fe20008ffe4ff */
[----:B------:R-:W-:Y:S01]  /*5520*/  UMOV UR18, UR6 ;  /* 0x0000000600127c82 */ /* 0x000fe20008000000 */
[----:B------:R-:W-:Y:S02]  /*5530*/  ULOP3.LUT UR6, UR13, 0x4000000, URZ, 0xfc, !UPT ;  /* 0x040000000d067892 */ /* 0x000fe4000f8efcff */
[----:B------:R-:W-:Y:S02]  /*5540*/  UIADD3.64 UR44, UPT, UPT, UR36, 0x80, URZ ;  /* 0x00000080242c7897 */ /* 0x000fe4000fffe0ff */
[----:B------:R-:W-:-:S02]  /*5550*/  UIADD3.64 UR46, UPT, UPT, UR42, 0x2, URZ ;  /* 0x000000022a2e7897 */ /* 0x000fc4000fffe0ff */
[----:B------:R-:W-:Y:S02]  /*5560*/  UIADD3.64 UR48, UPT, UPT, UR36, 0x100, URZ ;  /* 0x0000010024307897 */ /* 0x000fe4000fffe0ff */
[----:B------:R-:W-:Y:S02]  /*5570*/  UIADD3.64 UR50, UPT, UPT, UR42, 0x4, URZ ;  /* 0x000000042a327897 */ /* 0x000fe4000fffe0ff */
[----:B------:R-:W-:Y:S02]  /*5580*/  UIADD3.64 UR52, UPT, UPT, UR36, 0x180, URZ ;  /* 0x0000018024347897 */ /* 0x000fe4000fffe0ff */
[----:B------:R-:W-:Y:S02]  /*5590*/  UIADD3.64 UR54, UPT, UPT, UR42, 0xfe, URZ ;  /* 0x000000fe2a367897 */ /* 0x000fe4000fffe0ff */
[----:B------:R-:W-:Y:S02]  /*55a0*/  UIADD3.64 UR56, UPT, UPT, UR36, 0x200, URZ ;  /* 0x0000020024387897 */ /* 0x000fe4000fffe0ff */
[----:B------:R-:W-:-:S02]  /*55b0*/  UIADD3.64 UR58, UPT, UPT, UR42, 0x100, URZ ;  /* 0x000001002a3a7897 */ /* 0x000fc4000fffe0ff */
[----:B------:R-:W-:Y:S02]  /*55c0*/  UIADD3.64 UR60, UPT, UPT, UR36, 0x280, URZ ;  /* 0x00000280243c7897 */ /* 0x000fe4000fffe0ff */
[----:B------:R-:W-:Y:S01]  /*55d0*/  UIADD3.64 UR62, UPT, UPT, UR42, 0x102, URZ ;  /* 0x000001022a3e7897 */ /* 0x000fe2000fffe0ff */
[----:B------:R-:W-:Y:S01]  /*55e0*/  UMOV UR26, 0x0 ;  /* 0x00000000001a7882 */ /* 0x000fe20000000000 */
[----:B------:R-:W-:Y:S01]  /*55f0*/  UMOV UR27, 0x8088010 ;  /* 0x08088010001b7882 */ /* 0x000fe20000000000 */
[----:B------:R-:W-:Y:S01]  /*5600*/  UIADD3.64 UR64, UPT, UPT, UR36, 0x300, URZ ;  /* 0x0000030024407897 */ /* 0x000fe2000fffe0ff */
[----:B------:R-:W-:Y:S01]  /*5610*/  UMOV UR7, 0x40004040 ;  /* 0x4000404000077882 */ /* 0x000fe20000000000 */
[----:B------:R-:W-:Y:S01]  /*5620*/  UIADD3.64 UR66, UPT, UPT, UR42, 0x104, URZ ;  /* 0x000001042a427897 */ /* 0x000fe2000fffe0ff */
[----:B------:R-:W-:Y:S01]  /*5630*/  UMOV UR15, 0x40004040 ;  /* 0x40004040000f7882 */ /* 0x000fe20000000000 */
[----:B------:R-:W-:Y:S01]  /*5640*/  UMOV UR28, 0x0 ;  /* 0x00000000001c7882 */ /* 0x000fe20000000000 */
[----:B------:R-:W-:Y:S01]  /*5650*/  UMOV UR29, 0x8088010 ;  /* 0x08088010001d7882 */ /* 0x000fe20000000000 */
[----:B------:R-:W-:Y:S01]  /*5660*/  UMOV UR24, 0x0 ;  /* 0x0000000000187882 */ /* 0x000fe20000000000 */
[----:B------:R-:W-:Y:S01]  /*5670*/  UMOV UR25, 0x8088010 ;  /* 0x0808801000197882 */ /* 0x000fe20000000000 */
[----:B------:R0:W-:Y:S01]  /*5680*/  UTCHMMA gdesc[UR6], gdesc[UR14], tmem[UR9], tmem[UR26], idesc[UR27], !UPT ;  /* 0x00ff1a0e060075ea */ /* 0x0001e2000f800009 */
[----:B------:R-:W-:Y:S01]  /*5690*/  UMOV UR30, 0x0 ;  /* 0x00000000001e7882 */ /* 0x000fe20000000000 */
[----:B------:R-:W-:Y:S01]  /*56a0*/  UMOV UR31, 0x8088010 ;  /* 0x08088010001f7882 */ /* 0x000fe20000000000 */
[----:B------:R0:W-:Y:S01]  /*56b0*/  UTCHMMA gdesc[UR36], gdesc[UR42], tmem[UR9], tmem[UR28], idesc[UR29], UPT ;  /* 0x00ff1c2a240075ea */ /* 0x0001e2000b800009 */
        /* <DEDUP_REMOVED lines=12> */
[----:B------:R0:W-:Y:S01]  /*5780*/  UTCHMMA gdesc[UR60], gdesc[UR62], tmem[UR9], tmem[UR40], idesc[UR41], UPT ;  /* 0x00ff283e3c0075ea */ /* 0x0001e2000b800009 */
[----:B------:R0:W-:Y:S01]  /*5790*/  UTCHMMA gdesc[UR64], gdesc[UR66], tmem[UR9], tmem[UR38], idesc[UR39], UPT ;  /* 0x00ff2642400075ea */ /* 0x0001e2000b800009 */
[----:B------:R0:W-:Y:S01]  /*57a0*/  UTCBAR [UR18], URZ ;  /* 0x000000ff120073e9 */ /* 0x0001e200080000ff */
[----:B------:R-:W-:Y:S01]  /*57b0*/  NOP ;  /* 0x0000000000007918 */ /* 0x000fe20000000000 */
.L_x_6:
[----:B------:R-:W-:Y:S01]  /*57c0*/  SHF.R.S32.HI R19, RZ, 0x1f, R206 ;  /* 0x0000001fff137819 */ /* 0x000fe200000114ce */
[----:B0-----:R-:W-:Y:S01]  /*57d0*/  USGXT.U32 UR6, UR19, 0xe ;  /* 0x0000000e1306789a */ /* 0x001fe20008000000 */
[----:B------:R-:W-:Y:S01]  /*57e0*/  IADD3 R92, P4, PT, R92, UR16, RZ ;  /* 0x000000105c5c7c10 */ /* 0x000fe2000ff9e0ff */
[----:B------:R-:W-:Y:S01]  /*57f0*/  USGXT.U32 UR8, UR22, 0xe ;  /* 0x0000000e1608789a */ /* 0x000fe20008000000 */
[----:B------:R-:W-:Y:S01]  /*5800*/  LEA.HI R19, R19, R206, RZ, 0x7 ;  /* 0x000000ce13137211 */ /* 0x000fe200078f38ff */
[----:B------:R-:W-:Y:S01]  /*5810*/  UIADD3 UR24, UP1, UPT, UR6, 0x4000080, URZ ;  /* 0x0400008006187890 */ /* 0x000fe2000ff3e0ff */
[----:B------:R-:W-:Y:S01]  /*5820*/  IADD3.X R93, PT, PT, R23, UR17, RZ, P4, !PT ;  /* 0x00000011175d7c10 */ /* 0x000fe2000a7fe4ff */
[----:B------:R-:W-:Y:S01]  /*5830*/  UIADD3 UR22, UP2, UPT, UR8, 0x2, URZ ;  /* 0x0000000208167890 */ /* 0x000fe2000ff5e0ff */
[----:B------:R-:W-:Y:S01]  /*5840*/  SHF.R.S32.HI R19, RZ, 0x7, R19 ;  /* 0x00000007ff137819 */ /* 0x000fe20000011413 */
[----:B------:R-:W-:Y:S01]  /*5850*/  UIADD3.X UR25, UPT, UPT, UR4, 0x40004040, URZ, UP1, !UPT ;  /* 0x4000404004197890 */ /* 0x000fe20008ffe4ff */
[----:B------:R-:W-:Y:S01]  /*5860*/  IADD3 R96, P2, PT, R96, UR16, RZ ;  /* 0x0000001060607c10 */ /* 0x000fe2000ff5e0ff */
[----:B------:R-:W-:Y:S01]  /*5870*/  UIADD3.X UR23, UPT, UPT, UR5, 0x40004040, URZ, UP2, !UPT ;  /* 0x4000404005177890 */ /* 0x000fe200097fe4ff */
[----:B------:R-:W-:Y:S01]  /*5880*/  VIMNMX R23, PT, PT, R19, 0x1, !PT ;  /* 0x0000000113177848 */ /* 0x000fe20007fe0100 */
[----:B------:R-:W-:Y:S01]  /*5890*/  IMAD.SHL.U32 R19, R21, 0x80, RZ ;  /* 0x0000008015137824 */ /* 0x000fe200078e00ff */
[----:B------:R-:W-:Y:S01]  /*58a0*/  IADD3.X R97, PT, PT, R41, UR17, RZ, P2, !PT ;  /* 0x0000001129617c10 */ /* 0x000fe200097fe4ff */
[----:B------:R-:W-:Y:S01]  /*58b0*/  UMOV UR4, URZ ;  /* 0x000000ff00047c82 */ /* 0x000fe20008000000 */
[----:B------:R-:W-:Y:S01]  /*58c0*/  IADD3 R104, P2, PT, R104, UR16, RZ ;  /* 0x0000001068687c10 */ /* 0x000fe2000ff5e0ff */
[----:B------:R-:W-:Y:S01]  /*58d0*/  VIADD R21, R23, 0xffffffff ;  /* 0xffffffff17157836 */ /* 0x000fe20000000000 */
[----:B------:R-:W-:Y:S01]  /*58e0*/  IADD3 R94, P5, PT, R94, UR16, RZ ;  /* 0x000000105e5e7c10 */ /* 0x000fe2000ffbe0ff */
[----:B------:R-:W-:Y:S01]  /*58f0*/  IMAD.SHL.U32 R20, R20, 0x80, RZ ;  /* 0x0000008014147824 */ /* 0x000fe200078e00ff */
[----:B------:R-:W-:-:S02]  /*5900*/  IADD3.X R105, PT, PT, R31, UR17, RZ, P2, !PT ;  /* 0x000000111f697c10 */ /* 0x000fc400097fe4ff */
[----:B------:R-:W-:Y:S02]  /*5910*/  ISETP.NE.U32.AND P2, PT, R21, RZ, PT ;  /* 0x000000ff1500720c */ /* 0x000fe40003f45070 */
[----:B------:R-:W-:Y:S02]  /*5920*/  IADD3 R98, P3, PT, R98, UR16, RZ ;  /* 0x0000001062627c10 */ /* 0x000fe4000ff7e0ff */
[----:B------:R-:W-:Y:S02]  /*5930*/  IADD3.X R95, PT, PT, R42, UR17, RZ, P5, !PT ;  /* 0x000000112a5f7c10 */ /* 0x000fe4000affe4ff */
[----:B------:R-:W-:Y:S02]  /*5940*/  IADD3.X R99, PT, PT, R43, UR17, RZ, P3, !PT ;  /* 0x000000112b637c10 */ /* 0x000fe40009ffe4ff */
[----:B------:R-:W-:Y:S02]  /*5950*/  IADD3 R100, P4, PT, R100, UR16, RZ ;  /* 0x0000001064647c10 */ /* 0x000fe4000ff9e0ff */
[----:B------:R-:W-:-:S02]  /*5960*/  IADD3 R102, P5, PT, R102, UR16, RZ ;  /* 0x0000001066667c10 */ /* 0x000fc4000ffbe0ff */
[----:B------:R-:W-:Y:S02]  /*5970*/  IADD3 R106, P3, PT, R106, UR16, RZ ;  /* 0x000000106a6a7c10 */ /* 0x000fe4000ff7e0ff */
[----:B------:R-:W-:Y:S02]  /*5980*/  IADD3.X R101, PT, PT, R29, UR17, RZ, P4, !PT ;  /* 0x000000111d657c10 */ /* 0x000fe4000a7fe4ff */
[----:B------:R-:W-:Y:S02]  /*5990*/  IADD3.X R103, PT, PT, R30, UR17, RZ, P5, !PT ;  /* 0x000000111e677c10 */ /* 0x000fe4000affe4ff */
[----:B------:R-:W-:Y:S01]  /*59a0*/  IADD3.X R107, PT, PT, R32, UR17, RZ, P3, !PT ;  /* 0x00000011206b7c10 */ /* 0x000fe20009ffe4ff */
[----:B------:R-:W-:Y:S06]  /*59b0*/  @!P2 BRA `(.L_x_7) ;  /* 0x0000002400aca947 */ /* 0x000fec0003800000 */
[----:B------:R-:W-:Y:S01]  /*59c0*/  VIADD R22, R22, 0xffffff80 ;  /* 0xffffff8016167836 */ /* 0x000fe20000000000 */
[----:B------:R-:W-:Y:S02]  /*59d0*/  ULOP3.LUT UR14, UR6, 0x4000000, URZ, 0xfc, !UPT ;  /* 0x04000000060e7892 */ /* 0x000fe4000f8efcff */
[----:B------:R-:W-:Y:S02]  /*59e0*/  UIADD3.64 UR26, UPT, UPT, UR24, 0x80, URZ ;  /* 0x00000080181a7897 */ /* 0x000fe4000fffe0ff */
[----:B------:R-:W-:Y:S01]  /*59f0*/  R2UR UR50, R22 ;  /* 0x00000000163272ca */ /* 0x000fe200000e0000 */
[----:B------:R-:W-:Y:S02]  /*5a00*/  UIADD3.64 UR28, UPT, UPT, UR22, 0x2, URZ ;  /* 0x00000002161c7897 */ /* 0x000fe4000fffe0ff */
        /* <DEDUP_REMOVED lines=11> */
[----:B------:R-:W-:-:S10]  /*5ac0*/  UMOV UR5, URZ ;  /* 0x000000ff00057c82 */ /* 0x000fd40008000000 */
.L_x_10:
[----:B------:R-:W-:Y:S01]  /*5ad0*/  USHF.L.U32 UR4, UR4, 0x1f, URZ ;  /* 0x0000001f04047899 */ /* 0x000fe200080006ff */
[----:B------:R-:W0:Y:S01]  /*5ae0*/  S2R R23, SR_TID.X ;  /* 0x0000000000177919 */ /* 0x000e220000002100 */
[----:B------:R-:W-:-:S04]  /*5af0*/  IMAD.WIDE R148, R20, 0x2, R148 ;  /* 0x0000000214947825 */ /* 0x000fc800078e0294 */
[----:B------:R-:W-:-:S04]  /*5b00*/  IMAD.U32 R22, RZ, RZ, UR4 ;  /* 0x00000004ff167e24 */ /* 0x000fc8000f8e00ff */
[----:B------:R-:W1:Y:S01]  /*5b10*/  SYNCS.PHASECHK.TRANS64.TRYWAIT P2, [UR12], R22 ;  /* 0x00000016ff0075a7 */ /* 0x000e62000804110c */
[----:B0-----:R-:W-:-:S04]  /*5b20*/  SHF.R.U32.HI R23, RZ, 0x7, R23 ;  /* 0x00000007ff177819 */ /* 0x001fc80000011617 */
[----:B------:R-:W-:-:S04]  /*5b30*/  SGXT.U32 R23, R23, 0x1 ;  /* 0x000000011717781a */ /* 0x000fc80000000000 */
[----:B------:R-:W-:Y:S01]  /*5b40*/  ISETP.GE.AND P4, PT, R23, UR50, PT ;  /* 0x0000003217007c0c */ /* 0x000fe2000bf86270 */
[----:B-1----:R-:W-:-:S12]  /*5b50*/  @!P2 BRA `(.L_x_8) ;  /* 0x000000300038a947 */ /* 0x002fd80003800000 */
.L_x_16:
[----:B------:R0:W-:Y:S01]  /*5b60*/  STL [R1+0x50], R18 ;  /* 0x0000501201007387 */ /* 0x0001e20000100800 */
[----:B------:R-:W-:Y:S01]  /*5b70*/  PRMT R237, RZ, 0x7610, R237 ;  /* 0x00007610ffed7816 */ /* 0x000fe200000000ed */
[C---:B------:R-:W-:Y:S01]  /*5b80*/  IMAD.WIDE R84, R20.reuse, 0x2, R84 ;  /* 0x0000000214547825 */ /* 0x040fe200078e0254 */
[----:B------:R-:W-:Y:S01]  /*5b90*/  PRMT R238, RZ, 0x7610, R238 ;  /* 0x00007610ffee7816 */ /* 0x000fe200000000ee */
[----:B------:R1:W-:Y:S01]  /*5ba0*/  STL [R1+0x4c], R17 ;  /* 0x00004c1101007387 */ /* 0x0003e20000100800 */
[----:B------:R-:W-:Y:S01]  /*5bb0*/  PRMT R239, RZ, 0x7610, R239 ;  /* 0x00007610ffef7816 */ /* 0x000fe200000000ef */
[C---:B------:R-:W-:Y:S02]  /*5bc0*/  IMAD.WIDE R92, R20.reuse, 0x2, R92 ;  /* 0x00000002145c7825 */ /* 0x040fe400078e025c */
[----:B------:R-:W2:Y:S02]  /*5bd0*/  @!P4 LDG.E.U16 R237, desc[UR20][R84.64] ;  /* 0x0000001454edc981 */ /* 0x000ea4000c1e1500 */
[----:B------:R-:W-:Y:S01]  /*5be0*/  IMAD.WIDE R108, R20, 0x2, R108 ;  /* 0x00000002146c7825 */ /* 0x000fe200078e026c */
[----:B0-----:R-:W1:Y:S01]  /*5bf0*/  S2R R18, SR_TID.X ;  /* 0x0000000000127919 */ /* 0x001e620000002100 */
[----:B------:R-:W-:-:S02]  /*5c00*/  PRMT R240, RZ, 0x7610, R240 ;  /* 0x00007610fff07816 */ /* 0x000fc400000000f0 */
[C---:B------:R-:W-:Y:S01]  /*5c10*/  IMAD.WIDE R100, R20.reuse, 0x2, R100 ;  /* 0x0000000214647825 */ /* 0x040fe200078e0264 */
[----:B------:R0:W-:Y:S03]  /*5c20*/  STL [R1+0x48], R21 ;  /* 0x0000481501007387 */ /* 0x0001e60000100800 */
[----:B------:R-:W-:Y:S01]  /*5c30*/  IMAD.WIDE R140, R20, 0x2, R140 ;  /* 0x00000002148c7825 */ /* 0x000fe200078e028c */
[--C-:B-1----:R-:W-:Y:S02]  /*5c40*/  SHF.R.U32.HI R17, RZ, 0x7, R18.reuse ;  /* 0x00000007ff117819 */ /* 0x102fe40000011612 */
[----:B0-----:R-:W-:Y:S02]  /*5c50*/  SHF.R.U32.HI R21, RZ, 0x7, R18 ;  /* 0x00000007ff157819 */ /* 0x001fe40000011612 */
[----:B------:R-:W-:Y:S02]  /*5c60*/  SGXT.U32 R17, R17, 0x1 ;  /* 0x000000011111781a */ /* 0x000fe40000000000 */
[----:B------:R-:W-:-:S02]  /*5c70*/  SGXT.U32 R21, R21, 0x1 ;  /* 0x000000011515781a */ /* 0x000fc40000000000 */
[----:B------:R-:W-:Y:S02]  /*5c80*/  LOP3.LUT R17, R17, 0x8, RZ, 0xfc, !PT ;  /* 0x0000000811117812 */ /* 0x000fe400078efcff */
[----:B------:R-:W-:Y:S02]  /*5c90*/  LOP3.LUT R21, R21, 0x10, RZ, 0xfc, !PT ;  /* 0x0000001015157812 */ /* 0x000fe400078efcff */
[----:B------:R-:W-:Y:S02]  /*5ca0*/  ISETP.GE.AND P6, PT, R17, UR50, PT ;  /* 0x0000003211007c0c */ /* 0x000fe4000bfc6270 */
[----:B------:R-:W-:Y:S02]  /*5cb0*/  SHF.R.U32.HI R17, RZ, 0x7, R18 ;  /* 0x00000007ff117819 */ /* 0x000fe40000011612 */
[----:B------:R-:W-:Y:S02]  /*5cc0*/  ISETP.GE.AND P5, PT, R21, UR50, PT ;  /* 0x0000003215007c0c */ /* 0x000fe4000bfa6270 */
[----:B------:R-:W-:-:S04]  /*5cd0*/  SGXT.U32 R17, R17, 0x1 ;  /* 0x000000011111781a */ /* 0x000fc80000000000 */
[----:B------:R-:W-:-:S03]  /*5ce0*/  LOP3.LUT R17, R17, 0x18, RZ, 0xfc, !PT ;  /* 0x0000001811117812 */ /* 0x000fc600078efcff */
[----:B------:R-:W3:Y:S01]  /*5cf0*/  @!P6 LDG.E.U16 R238, desc[UR20][R92.64] ;  /* 0x000000145ceee981 */ /* 0x000ee2000c1e1500 */
[----:B------:R-:W-:Y:S02]  /*5d00*/  ISETP.GE.AND P3, PT, R17, UR50, PT ;  /* 0x0000003211007c0c */ /* 0x000fe4000bf66270 */
[----:B------:R-:W-:Y:S01]  /*5d10*/  SHF.R.U32.HI R17, RZ, 0x7, R18 ;  /* 0x00000007ff117819 */ /* 0x000fe20000011612 */
[----:B------:R-:W4:Y:S03]  /*5d20*/  @!P5 LDG.E.U16 R239, desc[UR20][R100.64] ;  /* 0x0000001464efd981 */ /* 0x000f26000c1e1500 */
[----:B------:R-:W-:-:S04]  /*5d30*/  SGXT.U32 R17, R17, 0x1 ;  /* 0x000000011111781a */ /* 0x000fc80000000000 */
[----:B------:R-:W-:-:S03]  /*5d40*/  LOP3.LUT R17, R17, 0x20, RZ, 0xfc, !PT ;  /* 0x0000002011117812 */ /* 0x000fc600078efcff */
[----:B------:R-:W2:Y:S01]  /*5d50*/  @!P3 LDG.E.U16 R240, desc[UR20][R108.64] ;  /* 0x000000146cf0b981 */ /* 0x000ea2000c1e1500 */
[----:B------:R-:W-:Y:S02]  /*5d60*/  ISETP.GE.AND P2, PT, R17, UR50, PT ;  /* 0x0000003211007c0c */ /* 0x000fe4000bf46270 */
[----:B------:R-:W-:-:S04]  /*5d70*/  SHF.R.U32.HI R17, RZ, 0x7, R18 ;  /* 0x00000007ff117819 */ /* 0x000fc80000011612 */
[----:B------:R-:W-:-:S04]  /*5d80*/  SGXT.U32 R17, R17, 0x1 ;  /* 0x000000011111781a */ /* 0x000fc80000000000 */
[----:B------:R-:W-:-:S04]  /*5d90*/  LOP3.LUT R17, R17, 0x28, RZ, 0xfc, !PT ;  /* 0x0000002811117812 */ /* 0x000fc800078efcff */
        /* <DEDUP_REMOVED lines=9> */
[----:B------:R-:W0:Y:S01]  /*5e30*/  S2R R17, SR_TID.X ;  /* 0x0000000000117919 */ /* 0x000e220000002100 */
[----:B------:R-:W-:-:S04]  /*5e40*/  SHF.R.U32.HI R18, RZ, 0x7, R18 ;  /* 0x00000007ff127819 */ /* 0x000fc80000011612 */
[----:B------:R-:W-:-:S04]  /*5e50*/  SGXT.U32 R18, R18, 0x1 ;  /* 0x000000011212781a */ /* 0x000fc80000000000 */
[----:B------:R-:W-:-:S04]  /*5e60*/  LOP3.LUT R18, R18, 0x38, RZ, 0xfc, !PT ;  /* 0x0000003812127812 */ /* 0x000fc800078efcff */
[----:B------:R-:W-:Y:S01]  /*5e70*/  ISETP.GE.AND P5, PT, R18, UR50, PT ;  /* 0x0000003212007c0c */ /* 0x000fe2000bfa6270 */
[----:B------:R-:W-:Y:S01]  /*5e80*/  IMAD.WIDE R124, R20, 0x2, R124 ;  /* 0x00000002147c7825 */ /* 0x000fe200078e027c */
[----:B------:R-:W-:-:S06]  /*5e90*/  PRMT R242, RZ, 0x7610, R242 ;  /* 0x00007610fff27816 */ /* 0x000fcc00000000f2 */
[----:B------:R-:W2:Y:S01]  /*5ea0*/  @!P4 LDG.E.U16 R242, desc[UR20][R124.64] ;  /* 0x000000147cf2c981 */ /* 0x000ea2000c1e1500 */
[----:B0-----:R-:W-:-:S04]  /*5eb0*/  SHF.R.U32.HI R18, RZ, 0x7, R17 ;  /* 0x00000007ff127819 */ /* 0x001fc80000011611 */
[----:B------:R-:W-:-:S04]  /*5ec0*/  SGXT.U32 R18, R18, 0x1 ;  /* 0x000000011212781a */ /* 0x000fc80000000000 */
[----:B------:R-:W-:-:S04]  /*5ed0*/  LOP3.LUT R18, R18, 0x2, RZ, 0xfc, !PT ;  /* 0x0000000212127812 */ /* 0x000fc800078efcff */
[----:B------:R-:W-:Y:S02]  /*5ee0*/  ISETP.GE.AND P4, PT, R18, UR50, PT ;  /* 0x0000003212007c0c */ /* 0x000fe4000bf86270 */
[----:B------:R-:W-:Y:S01]  /*5ef0*/  SHF.R.U32.HI R18, RZ, 0x7, R17 ;  /* 0x00000007ff127819 */ /* 0x000fe20000011611 */
[----:B------:R-:W-:Y:S01]  /*5f00*/  IMAD.WIDE R132, R20, 0x2, R132 ;  /* 0x0000000214847825 */ /* 0x000fe200078e0284 */
[----:B------:R-:W-:Y:S02]  /*5f10*/  PRMT R243, RZ, 0x7610, R243 ;  /* 0x00007610fff37816 */ /* 0x000fe400000000f3 */
[----:B------:R-:W-:-:S04]  /*5f20*/  SGXT.U32 R18, R18, 0x1 ;  /* 0x000000011212781a */ /* 0x000fc80000000000 */
[----:B------:R-:W-:Y:S01]  /*5f30*/  LOP3.LUT R18, R18, 0x4, RZ, 0xfc, !PT ;  /* 0x0000000412127812 */ /* 0x000fe200078efcff */
[----:B------:R-:W2:Y:S03]  /*5f40*/  @!P6 LDG.E.U16 R243, desc[UR20][R132.64] ;  /* 0x0000001484f3e981 */ /* 0x000ea6000c1e1500 */
        /* <DEDUP_REMOVED lines=8> */
[----:B------:R-:W-:Y:S02]  /*5fd0*/  SHF.R.U32.HI R18, RZ, 0x7, R17 ;  /* 0x00000007ff127819 */ /* 0x000fe40000011611 */
        /* <DEDUP_REMOVED lines=163> */
[----:B------:R-:W3:Y:S03]  /*6a10*/  @!P2 LDG.E.U16 R44, desc[UR20][R144.64] ;  /* 0x00000014902ca981 */ /* 0x000ee6000c1e1500 */
[----:B------:R-:W-:Y:S02]  /*6a20*/  ISETP.GE.AND P2, PT, R18, UR50, PT ;  /* 0x0000003212007c0c */ /* 0x000fe4000bf46270 */
[----:B------:R-:W-:Y:S01]  /*6a30*/  SHF.R.U32.HI R18, RZ, 0x7, R17 ;  /* 0x00000007ff127819 */ /* 0x000fe20000011611 */
[----:B------:R-:W-:Y:S01]  /*6a40*/  IMAD.WIDE R146, R20, 0x2, R146 ;  /* 0x0000000214927825 */ /* 0x000fe200078e0292 */
[----:B------:R-:W-:Y:S02]  /*6a50*/  PRMT R45, RZ, 0x7610, R45 ;  /* 0x00007610ff2d7816 */ /* 0x000fe4000000002d */
[----:B------:R-:W-:-:S04]  /*6a60*/  SGXT.U32 R18, R18, 0x1 ;  /* 0x000000011212781a */ /* 0x000fc80000000000 */
[----:B------:R-:W-:Y:S01]  /*6a70*/  LOP3.LUT R18, R18, 0x48, RZ, 0xfc, !PT ;  /* 0x0000004812127812 */ /* 0x000fe200078efcff */
[----:B------:R-:W4:Y:S03]  /*6a80*/  @!P3 LDG.E.U16 R45, desc[UR20][R146.64] ;  /* 0x00000014922db981 */ /* 0x000f26000c1e1500 */
[----:B------:R-:W-:Y:S02]  /*6a90*/  ISETP.GE.AND P3, PT, R18, UR50, PT ;  /* 0x0000003212007c0c */ /* 0x000fe4000bf66270 */
[----:B------:R-:W-:Y:S01]  /*6aa0*/  SHF.R.U32.HI R18, RZ, 0x7, R17 ;  /* 0x00000007ff127819 */ /* 0x000fe20000011611 */
[----:B------:R-:W-:Y:S01]  /*6ab0*/  IMAD.WIDE R150, R20, 0x2, R150 ;  /* 0x0000000214967825 */ /* 0x000fe200078e0296 */
[----:B------:R-:W-:Y:S02]  /*6ac0*/  PRMT R206, RZ, 0x7610, R206 ;  /* 0x00007610ffce7816 */ /* 0x000fe400000000ce */
[----:B------:R-:W-:-:S02]  /*6ad0*/  SGXT.U32 R18, R18, 0x1 ;  /* 0x000000011212781a */ /* 0x000fc40000000000 */
[----:B------:R-:W-:Y:S02]  /*6ae0*/  SHF.R.U32.HI R21, RZ, 0x7, R17 ;  /* 0x00000007ff157819 */ /* 0x000fe40000011611 */
[----:B------:R-:W-:Y:S01]  /*6af0*/  LOP3.LUT R18, R18, 0x4c, RZ, 0xfc, !PT ;  /* 0x0000004c12127812 */ /* 0x000fe200078efcff */
[----:B------:R-:W4:Y:S01]  /*6b00*/  @!P5 LDG.E.U16 R206, desc[UR20][R150.64] ;  /* 0x0000001496ced981 */ /* 0x000f22000c1e1500 */
[----:B------:R-:W-:Y:S02]  /*6b10*/  SGXT.U32 R21, R21, 0x1 ;  /* 0x000000011515781a */ /* 0x000fe40000000000 */
[----:B------:R-:W-:Y:S01]  /*6b20*/  ISETP.GE.AND P5, PT, R18, UR50, PT ;  /* 0x0000003212007c0c */ /* 0x000fe2000bfa6270 */
[----:B------:R-:W-:Y:S01]  /*6b30*/  IMAD.WIDE R142, R20, 0x2, R142 ;  /* 0x00000002148e7825 */ /* 0x000fe200078e028e */
[----:B------:R-:W-:Y:S02]  /*6b40*/  PRMT R43, RZ, 0x7610, R43 ;  /* 0x00007610ff2b7816 */ /* 0x000fe4000000002b */
[----:B------:R-:W-:-:S02]  /*6b50*/  SHF.R.U32.HI R18, RZ, 0x7, R17 ;  /* 0x00000007ff127819 */ /* 0x000fc40000011611 */
[----:B------:R-:W-:Y:S02]  /*6b60*/  LOP3.LUT R21, R21, 0x4a, RZ, 0xfc, !PT ;  /* 0x0000004a15157812 */ /* 0x000fe400078efcff */
[----:B------:R-:W-:Y:S01]  /*6b70*/  SGXT.U32 R18, R18, 0x1 ;  /* 0x000000011212781a */ /* 0x000fe20000000000 */
[----:B------:R-:W-:Y:S01]  /*6b80*/  IMAD.WIDE R152, R20, 0x2, R152 ;  /* 0x0000000214987825 */ /* 0x000fe200078e0298 */
[----:B------:R-:W-:Y:S01]  /*6b90*/  PRMT R207, RZ, 0x7610, R207 ;  /* 0x00007610ffcf7816 */ /* 0x000fe200000000cf */
[----:B------:R-:W4:Y:S01]  /*6ba0*/  @!P4 LDG.E.U16 R43, desc[UR20][R142.64] ;  /* 0x000000148e2bc981 */ /* 0x000f22000c1e1500 */
[----:B------:R-:W-:Y:S02]  /*6bb0*/  ISETP.GE.AND P4, PT, R21, UR50, PT ;  /* 0x0000003215007c0c */ /* 0x000fe4000bf86270 */
[----:B------:R-:W-:Y:S02]  /*6bc0*/  LOP3.LUT R18, R18, 0x4e, RZ, 0xfc, !PT ;  /* 0x0000004e12127812 */ /* 0x000fe400078efcff */
[----:B------:R-:W-:Y:S01]  /*6bd0*/  SHF.R.U32.HI R21, RZ, 0x7, R17 ;  /* 0x00000007ff157819 */ /* 0x000fe20000011611 */
[----:B------:R-:W4:Y:S01]  /*6be0*/  @!P6 LDG.E.U16 R207, desc[UR20][R152.64] ;  /* 0x0000001498cfe981 */ /* 0x000f22000c1e1500 */
[----:B------:R-:W-:-:S02]  /*6bf0*/  ISETP.GE.AND P6, PT, R18, UR50, PT ;  /* 0x0000003212007c0c */ /* 0x000fc4000bfc6270 */
[----:B------:R-:W-:Y:S01]  /*6c00*/  SGXT.U32 R21, R21, 0x1 ;  /* 0x000000011515781a */ /* 0x000fe20000000000 */
[----:B------:R-:W-:Y:S01]  /*6c10*/  IMAD.WIDE R156, R20, 0x2, R156 ;  /* 0x00000002149c7825 */ /* 0x000fe200078e029c */
[----:B------:R-:W-:Y:S02]  /*6c20*/  PRMT R209, RZ, 0x7610, R209 ;  /* 0x00007610ffd17816 */ /* 0x000fe400000000d1 */
[----:B------:R-:W-:Y:S02]  /*6c30*/  SHF.R.U32.HI R18, RZ, 0x7, R17 ;  /* 0x00000007ff127819 */ /* 0x000fe40000011611 */
[----:B------:R-:W-:Y:S02]  /*6c40*/  LOP3.LUT R21, R21, 0x52, RZ, 0xfc, !PT ;  /* 0x0000005215157812 */ /* 0x000fe400078efcff */
[----:B------:R-:W-:Y:S01]  /*6c50*/  SGXT.U32 R18, R18, 0x1 ;  /* 0x000000011212781a */ /* 0x000fe20000000000 */
[----:B------:R-:W-:Y:S01]  /*6c60*/  IMAD.WIDE R154, R20, 0x2, R154 ;  /* 0x00000002149a7825 */ /* 0x000fe200078e029a */
[----:B------:R-:W-:Y:S01]  /*6c70*/  PRMT R208, RZ, 0x7610, R208 ;  /* 0x00007610ffd07816 */ /* 0x000fe200000000d0 */
[----:B------:R-:W4:Y:S01]  /*6c80*/  @!P3 LDG.E.U16 R209, desc[UR20][R156.64] ;  /* 0x000000149cd1b981 */ /* 0x000f22000c1e1500 */
[----:B------:R-:W-:-:S02]  /*6c90*/  ISETP.GE.AND P3, PT, R21, UR50, PT ;  /* 0x0000003215007c0c */ /* 0x000fc4000bf66270 */
[----:B------:R-:W-:Y:S02]  /*6ca0*/  LOP3.LUT R18, R18, 0x50, RZ, 0xfc, !PT ;  /* 0x0000005012127812 */ /* 0x000fe400078efcff */
[--C-:B------:R-:W-:Y:S01]  /*6cb0*/  SHF.R.U32.HI R21, RZ, 0x7, R17.reuse ;  /* 0x00000007ff157819 */ /* 0x100fe20000011611 */
[----:B------:R-:W4:Y:S01]  /*6cc0*/  @!P2 LDG.E.U16 R208, desc[UR20][R154.64] ;  /* 0x000000149ad0a981 */ /* 0x000f22000c1e1500 */
[----:B------:R-:W-:Y:S02]  /*6cd0*/  ISETP.GE.AND P2, PT, R18, UR50, PT ;  /* 0x0000003212007c0c */ /* 0x000fe4000bf46270 */
[----:B------:R-:W-:Y:S02]  /*6ce0*/  SGXT.U32 R21, R21, 0x1 ;  /* 0x000000011515781a */ /* 0x000fe40000000000 */
[----:B------:R-:W-:Y:S01]  /*6cf0*/  SHF.R.U32.HI R18, RZ, 0x7, R17 ;  /* 0x00000007ff127819 */ /* 0x000fe20000011611 */
[----:B------:R-:W-:Y:S01]  /*6d00*/  IMAD.WIDE R166, R20, 0x2, R166 ;  /* 0x0000000214a67825 */ /* 0x000fe200078e02a6 */
[----:B------:R-:W-:-:S02]  /*6d10*/  PRMT R214, RZ, 0x7610, R214 ;  /* 0x00007610ffd67816 */ /* 0x000fc400000000d6 */
[----:B------:R-:W-:Y:S02]  /*6d20*/  LOP3.LUT R21, R21, 0x5c, RZ, 0xfc, !PT ;  /* 0x0000005c15157812 */ /* 0x000fe400078efcff */
[----:B------:R-:W-:Y:S01]  /*6d30*/  SGXT.U32 R18, R18, 0x1 ;  /* 0x000000011212781a */ /* 0x000fe20000000000 */
[----:B------:R-:W-:Y:S01]  /*6d40*/  IMAD.WIDE R158, R20, 0x2, R158 ;  /* 0x00000002149e7825 */ /* 0x000fe200078e029e */
[----:B------:R-:W-:Y:S01]  /*6d50*/  PRMT R210, RZ, 0x7610, R210 ;  /* 0x00007610ffd27816 */ /* 0x000fe200000000d2 */
[----:B------:R-:W4:Y:S01]  /*6d60*/  @!P3 LDG.E.U16 R214, desc[UR20][R166.64] ;  /* 0x00000014a6d6b981 */ /* 0x000f22000c1e1500 */
[----:B------:R-:W-:Y:S02]  /*6d70*/  LOP3.LUT R18, R18, 0x54, RZ, 0xfc, !PT ;  /* 0x0000005412127812 */ /* 0x000fe400078efcff */
[----:B------:R-:W-:Y:S02]  /*6d80*/  ISETP.GE.AND P3, PT, R21, UR50, PT ;  /* 0x0000003215007c0c */ /* 0x000fe4000bf66270 */
[----:B------:R-:W0:Y:S01]  /*6d90*/  S2R R21, SR_TID.X ;  /* 0x0000000000157919 */ /* 0x000e220000002100 */
[----:B------:R-:W4:Y:S01]  /*6da0*/  @!P4 LDG.E.U16 R210, desc[UR20][R158.64] ;  /* 0x000000149ed2c981 */ /* 0x000f22000c1e1500 */
[----:B------:R-:W-:-:S02]  /*6db0*/  ISETP.GE.AND P4, PT, R18, UR50, PT ;  /* 0x0000003212007c0c */ /* 0x000fc4000bf86270 */
        /* <DEDUP_REMOVED lines=14> */
[--C-:B------:R-:W-:Y:S02]  /*6ea0*/  SHF.R.U32.HI R18, RZ, 0x7, R17.reuse ;  /* 0x00000007ff127819 */ /* 0x100fe40000011611 */
[----:B------:R-:W-:Y:S02]  /*6eb0*/  SHF.R.U32.HI R17, RZ, 0x7, R17 ;  /* 0x00000007ff117819 */ /* 0x000fe40000011611 */
[----:B0-----:R-:W-:-:S02]  /*6ec0*/  SHF.R.U32.HI R21, RZ, 0x7, R21 ;  /* 0x00000007ff157819 */ /* 0x001fc40000011615 */
[----:B------:R-:W-:Y:S01]  /*6ed0*/  SGXT.U32 R18, R18, 0x1 ;  /* 0x000000011212781a */ /* 0x000fe20000000000 */
[C---:B------:R-:W-:Y:S01]  /*6ee0*/  IMAD.WIDE R164, R20.reuse, 0x2, R164 ;  /* 0x0000000214a47825 */ /* 0x040fe200078e02a4 */
[----:B------:R-:W-:Y:S02]  /*6ef0*/  PRMT R213, RZ, 0x7610, R213 ;  /* 0x00007610ffd57816 */ /* 0x000fe400000000d5 */
[----:B------:R-:W-:Y:S02]  /*6f00*/  SGXT.U32 R17, R17, 0x1 ;  /* 0x000000011111781a */ /* 0x000fe40000000000 */
[----:B------:R-:W-:Y:S01]  /*6f10*/  SGXT.U32 R21, R21, 0x1 ;  /* 0x000000011515781a */ /* 0x000fe20000000000 */
[C---:B------:R-:W-:Y:S01]  /*6f20*/  IMAD.WIDE R170, R20.reuse, 0x2, R170 ;  /* 0x0000000214aa7825 */ /* 0x040fe200078e02aa */
[----:B------:R-:W-:Y:S01]  /*6f30*/  PRMT R215, RZ, 0x7610, R215 ;  /* 0x00007610ffd77816 */ /* 0x000fe200000000d7 */
[----:B------:R-:W4:Y:S01]  /*6f40*/  @!P2 LDG.E.U16 R213, desc[UR20][R164.64] ;  /* 0x00000014a4d5a981 */ /* 0x000f22000c1e1500 */
[----:B------:R-:W-:Y:S01]  /*6f50*/  PRMT R216, RZ, 0x7610, R216 ;  /* 0x00007610ffd87816 */ /* 0x000fe200000000d8 */
[----:B------:R-:W-:Y:S01]  /*6f60*/  IMAD.WIDE R168, R20, 0x2, R168 ;  /* 0x0000000214a87825 */ /* 0x000fe200078e02a8 */
[----:B------:R-:W-:-:S02]  /*6f70*/  LOP3.LUT R18, R18, 0x5a, RZ, 0xfc, !PT ;  /* 0x0000005a12127812 */ /* 0x000fc400078efcff */
[----:B------:R-:W-:Y:S02]  /*6f80*/  LOP3.LUT R17, R17, 0x5e, RZ, 0xfc, !PT ;  /* 0x0000005e11117812 */ /* 0x000fe400078efcff */
[----:B------:R-:W-:Y:S01]  /*6f90*/  LOP3.LUT R21, R21, 0x60, RZ, 0xfc, !PT ;  /* 0x0000006015157812 */ /* 0x000fe200078efcff */
[----:B------:R-:W4:Y:S01]  /*6fa0*/  @!P4 LDG.E.U16 R215, desc[UR20][R168.64] ;  /* 0x00000014a8d7c981 */ /* 0x000f22000c1e1500 */
[----:B------:R-:W-:Y:S02]  /*6fb0*/  ISETP.GE.AND P2, PT, R18, UR50, PT ;  /* 0x0000003212007c0c */ /* 0x000fe4000bf46270 */
[----:B------:R-:W-:Y:S01]  /*6fc0*/  ISETP.GE.AND P4, PT, R17, UR50, PT ;  /* 0x0000003211007c0c */ /* 0x000fe2000bf86270 */
[----:B------:R-:W4:Y:S01]  /*6fd0*/  @!P5 LDG.E.U16 R216, desc[UR20][R170.64] ;  /* 0x00000014aad8d981 */ /* 0x000f22000c1e1500 */
[----:B------:R-:W-:Y:S01]  /*6fe0*/  ISETP.GE.AND P5, PT, R21, UR50, PT ;  /* 0x0000003215007c0c */ /* 0x000fe2000bfa6270 */
[C---:B------:R-:W-:Y:S01]  /*6ff0*/  IMAD.WIDE R174, R20.reuse, 0x2, R174 ;  /* 0x0000000214ae7825 */ /* 0x040fe200078e02ae */
[----:B------:R-:W-:Y:S01]  /*7000*/  PRMT R218, RZ, 0x7610, R218 ;  /* 0x00007610ffda7816 */ /* 0x000fe200000000da */
[----:B------:R-:W4:Y:S01]  /*7010*/  LDL.LU R18, [R1+0x50] ;  /* 0x0000500001127983 */ /* 0x000f220000300800 */
[----:B------:R-:W-:Y:S01]  /*7020*/  PRMT R217, RZ, 0x7610, R217 ;  /* 0x00007610ffd97816 */ /* 0x000fe200000000d9 */
[----:B------:R-:W-:Y:S01]  /*7030*/  IMAD.WIDE R180, R20, 0x2, R180 ;  /* 0x0000000214b47825 */ /* 0x000fe200078e02b4 */
[----:B------:R-:W-:-:S02]  /*7040*/  PRMT R219, RZ, 0x7610, R219 ;  /* 0x00007610ffdb7816 */ /* 0x000fc400000000db */
[----:B------:R-:W-:Y:S01]  /*7050*/  PRMT R220, RZ, 0x7610, R220 ;  /* 0x00007610ffdc7816 */ /* 0x000fe200000000dc */
[C---:B------:R-:W-:Y:S01]  /*7060*/  IMAD.WIDE R178, R20.reuse, 0x2, R178 ;  /* 0x0000000214b27825 */ /* 0x040fe200078e02b2 */
[----:B------:R-:W-:Y:S01]  /*7070*/  PRMT R221, RZ, 0x7610, R221 ;  /* 0x00007610ffdd7816 */ /* 0x000fe200000000dd */
[----:B------:R-:W4:Y:S02]  /*7080*/  @!P2 LDG.E.U16 R218, desc[UR20][R174.64] ;  /* 0x00000014aedaa981 */ /* 0x000f24000c1e1500 */
[----:B------:R-:W-:-:S04]  /*7090*/  IMAD.WIDE R176, R20, 0x2, R176 ;  /* 0x0000000214b07825 */ /* 0x000fc800078e02b0 */
[----:B------:R-:W-:Y:S01]  /*70a0*/  IMAD.WIDE R172, R20, 0x2, R172 ;  /* 0x0000000214ac7825 */ /* 0x000fe200078e02ac */
[----:B------:R-:W-:Y:S01]  /*70b0*/  ISETP.GE.AND P2, PT, R2, UR50, PT ;  /* 0x0000003202007c0c */ /* 0x000fe2000bf46270 */
[----:B------:R-:W4:Y:S01]  /*70c0*/  @!P3 LDG.E.U16 R219, desc[UR20][R176.64] ;  /* 0x00000014b0dbb981 */ /* 0x000f22000c1e1500 */
[----:B------:R-:W-:-:S03]  /*70d0*/  ISETP.GE.AND P3, PT, R3, UR50, PT ;  /* 0x0000003203007c0c */ /* 0x000fc6000bf66270 */
[----:B------:R-:W4:Y:S01]  /*70e0*/  @!P6 LDG.E.U16 R217, desc[UR20][R172.64] ;  /* 0x00000014acd9e981 */ /* 0x000f22000c1e1500 */
[----:B------:R-:W-:-:S03]  /*70f0*/  ISETP.GE.AND P6, PT, R0, UR50, PT ;  /* 0x0000003200007c0c */ /* 0x000fc6000bfc6270 */
[----:B------:R-:W4:Y:S01]  /*7100*/  @!P4 LDG.E.U16 R220, desc[UR20][R178.64] ;  /* 0x00000014b2dcc981 */ /* 0x000f22000c1e1500 */
[----:B------:R-:W-:-:S03]  /*7110*/  ISETP.GE.AND P4, PT, R4, UR50, PT ;  /* 0x0000003204007c0c */ /* 0x000fc6000bf86270 */
[----:B------:R-:W4:Y:S01]  /*7120*/  @!P5 LDG.E.U16 R221, desc[UR20][R180.64] ;  /* 0x00000014b4ddd981 */ /* 0x000f22000c1e1500 */
[----:B------:R-:W-:Y:S01]  /*7130*/  ISETP.GE.AND P5, PT, R5, UR50, PT ;  /* 0x0000003205007c0c */ /* 0x000fe2000bfa6270 */
[C---:B------:R-:W-:Y:S01]  /*7140*/  IMAD.WIDE R184, R20.reuse, 0x2, R184 ;  /* 0x0000000214b87825 */ /* 0x040fe200078e02b8 */
[----:B------:R-:W-:Y:S02]  /*7150*/  PRMT R223, RZ, 0x7610, R223 ;  /* 0x00007610ffdf7816 */ /* 0x000fe400000000df */
[----:B------:R-:W-:Y:S01]  /*7160*/  PRMT R222, RZ, 0x7610, R222 ;  /* 0x00007610ffde7816 */ /* 0x000fe200000000de */
[C---:B------:R-:W-:Y:S01]  /*7170*/  IMAD.WIDE R190, R20.reuse, 0x2, R190 ;  /* 0x0000000214be7825 */ /* 0x040fe200078e02be */
[----:B------:R-:W-:Y:S02]  /*7180*/  PRMT R224, RZ, 0x7610, R224 ;  /* 0x00007610ffe07816 */ /* 0x000fe400000000e0 */
        /* <DEDUP_REMOVED lines=23> */
[----:B------:R-:W0:Y:S02]  /*7300*/  S2R R21, SR_TID.X ;  /* 0x0000000000157919 */ /* 0x000e240000002100 */
[C---:B------:R-:W-:Y:S01]  /*7310*/  IMAD.WIDE R196, R20.reuse, 0x2, R196 ;  /* 0x0000000214c47825 */ /* 0x040fe200078e02c4 */
[----:B------:R-:W4:Y:S03]  /*7320*/  @!P2 LDG.E.U16 R228, desc[UR20][R194.64] ;  /* 0x00000014c2e4a981 */ /* 0x000f26000c1e1500 */
        /* <DEDUP_REMOVED lines=11> */
[----:B------:R-:W-:Y:S01]  /*73e0*/  PRMT R233, RZ, 0x7610, R233 ;  /* 0x00007610ffe97816 */ /* 0x000fe200000000e9 */
[----:B------:R-:W4:Y:S01]  /*73f0*/  LDL.LU R17, [R1+0x4c] ;  /* 0x00004c0001117983 */ /* 0x000f220000300800 */
[----:B------:R-:W-:Y:S01]  /*7400*/  PRMT R232, RZ, 0x7610, R232 ;  /* 0x00007610ffe87816 */ /* 0x000fe200000000e8 */
[C---:B------:R-:W-:Y:S01]  /*7410*/  IMAD.WIDE R204, R20.reuse, 0x2, R204 ;  /* 0x0000000214cc7825 */ /* 0x040fe200078e02cc */
[----:B------:R-:W-:Y:S02]  /*7420*/  PRMT R234, RZ, 0x7610, R234 ;  /* 0x00007610ffea7816 */ /* 0x000fe400000000ea */
[----:B------:R-:W-:Y:S01]  /*7430*/  PRMT R235, RZ, 0x7610, R235 ;  /* 0x00007610ffeb7816 */ /* 0x000fe200000000eb */
[C---:B------:R-:W-:Y:S01]  /*7440*/  IMAD.WIDE R202, R20.reuse, 0x2, R202 ;  /* 0x0000000214ca7825 */ /* 0x040fe200078e02ca */
[----:B------:R-:W-:Y:S01]  /*7450*/  PRMT R236, RZ, 0x7610, R236 ;  /* 0x00007610ffec7816 */ /* 0x000fe200000000ec */
[----:B------:R-:W4:Y:S02]  /*7460*/  @!P2 LDG.E.U16 R233, desc[UR20][R78.64] ;  /* 0x000000144ee9a981 */ /* 0x000f24000c1e1500 */
[----:B------:R-:W-:-:S02]  /*7470*/  IMAD.WIDE R82, R20, 0x2, R82 ;  /* 0x0000000214527825 */ /* 0x000fc400078e0252 */
[----:B------:R-:W4:Y:S02]  /*7480*/  @!P6 LDG.E.U16 R232, desc[UR20][R202.64] ;  /* 0x00000014cae8e981 */ /* 0x000f24000c1e1500 */
[----:B------:R-:W-:Y:S02]  /*7490*/  IMAD.WIDE R80, R20, 0x2, R80 ;  /* 0x0000000214507825 */ /* 0x000fe400078e0250 */
[----:B------:R-:W4:Y:S04]  /*74a0*/  @!P4 LDG.E.U16 R235, desc[UR20][R82.64] ;  /* 0x0000001452ebc981 */ /* 0x000f28000c1e1500 */
[----:B------:R-:W4:Y:S04]  /*74b0*/  @!P3 LDG.E.U16 R234, desc[UR20][R80.64] ;  /* 0x0000001450eab981 */ /* 0x000f28000c1e1500 */
[----:B------:R-:W4:Y:S01]  /*74c0*/  @!P5 LDG.E.U16 R236, desc[UR20][R204.64] ;  /* 0x00000014ccecd981 */ /* 0x000f22000c1e1500 */
[----:B------:R-:W-:Y:S01]  /*74d0*/  BAR.SYNC.DEFER_BLOCKING 0x0 ;  /* 0x0000000000007b1d */ /* 0x000fe20000010000 */
[----:B0-----:R-:W-:-:S04]  /*74e0*/  LOP3.LUT R21, R21, 0x7f, RZ, 0xc0, !PT ;  /* 0x0000007f15157812 */ /* 0x001fc800078ec0ff */
[----:B------:R-:W-:Y:S01]  /*74f0*/  ISETP.GE.AND P2, PT, R21, UR50, PT ;  /* 0x0000003215007c0c */ /* 0x000fe2000bf46270 */
[----:B------:R-:W-:-:S04]  /*7500*/  IMAD.WIDE R72, R19, 0x2, R72 ;  /* 0x0000000213487825 */ /* 0x000fc800078e0248 */
[----:B------:R-:W-:-:S04]  /*7510*/  IMAD.WIDE R64, R19, 0x2, R64 ;  /* 0x0000000213407825 */ /* 0x000fc800078e0240 */
[----:B------:R-:W-:-:S04]  /*7520*/  IMAD.WIDE R56, R19, 0x2, R56 ;  /* 0x0000000213387825 */ /* 0x000fc800078e0238 */
[----:B------:R-:W-:-:S04]  /*7530*/  IMAD.WIDE R48, R19, 0x2, R48 ;  /* 0x0000000213307825 */ /* 0x000fc800078e0230 */
[----:B------:R-:W-:-:S04]  /*7540*/  IMAD.WIDE R50, R19, 0x2, R50 ;  /* 0x0000000213327825 */ /* 0x000fc800078e0232 */
[----:B------:R-:W-:Y:S01]  /*7550*/  IMAD.WIDE R58, R19, 0x2, R58 ;  /* 0x00000002133a7825 */ /* 0x000fe200078e023a */
[----:B--2---:R0:W-:Y:S04]  /*7560*/  STS.U16 [R16+UR10+0x8000], R237 ;  /* 0x008000ed10007988 */ /* 0x0041e8000800040a */
[----:B---3--:R1:W-:Y:S04]  /*7570*/  STS.U16 [R16+UR10+0x8400], R238 ;  /* 0x008400ee10007988 */ /* 0x0083e8000800040a */
[----:B----4-:R2:W-:Y:S01]  /*7580*/  STS.U16 [R16+UR10+0x8800], R239 ;  /* 0x008800ef10007988 */ /* 0x0105e2000800040a */
[----:B0-----:R-:W-:-:S03]  /*7590*/  PRMT R237, RZ, 0x7610, R237 ;  /* 0x00007610ffed7816 */ /* 0x001fc600000000ed */
[----:B------:R0:W-:Y:S01]  /*75a0*/  STS.U16 [R16+UR10+0x8c00], R240 ;  /* 0x008c00f010007988 */ /* 0x0001e2000800040a */
[----:B-1----:R-:W-:-:S03]  /*75b0*/  PRMT R238, RZ, 0x7610, R238 ;  /* 0x00007610ffee7816 */ /* 0x002fc600000000ee */
[----:B------:R1:W-:Y:S01]  /*75c0*/  STS.U16 [R16+UR10+0x9000], R241 ;  /* 0x009000f110007988 */ /* 0x0003e2000800040a */
[----:B--2---:R-:W-:-:S03]  /*75d0*/  PRMT R239, RZ, 0x7610, R239 ;  /* 0x00007610ffef7816 */ /* 0x004fc600000000ef */
[----:B------:R2:W-:Y:S01]  /*75e0*/  STS.U16 [R16+UR10+0x9400], R242 ;  /* 0x009400f210007988 */ /* 0x0005e2000800040a */
[----:B0-----:R-:W-:-:S03]  /*75f0*/  PRMT R240, RZ, 0x7610, R240 ;  /* 0x00007610fff07816 */ /* 0x001fc600000000f0 */
[----:B------:R0:W-:Y:S01]  /*7600*/  STS.U16 [R16+UR10+0x9800], R243 ;  /* 0x009800f310007988 */ /* 0x0001e2000800040a */
[----:B-1----:R-:W-:Y:S01]  /*7610*/  PRMT R241, RZ, 0x7610, R241 ;  /* 0x00007610fff17816 */ /* 0x002fe200000000f1 */
[C---:B------:R-:W-:Y:S02]  /*7620*/  IMAD.WIDE R66, R19.reuse, 0x2, R66 ;  /* 0x0000000213427825 */ /* 0x040fe400078e0242 */
[----:B------:R1:W-:Y:S01]  /*7630*/  STS.U16 [R16+UR10+0x9c00], R244 ;  /* 0x009c00f410007988 */ /* 0x0003e2000800040a */
[----:B--2---:R-:W-:Y:S01]  /*7640*/  PRMT R242, RZ, 0x7610, R242 ;  /* 0x00007610fff27816 */ /* 0x004fe200000000f2 */
[C---:B------:R-:W-:Y:S02]  /*7650*/  IMAD.WIDE R74, R19.reuse, 0x2, R74 ;  /* 0x00000002134a7825 */ /* 0x040fe400078e024a */
[----:B------:R2:W-:Y:S01]  /*7660*/  STS.U16 [R16+UR10+0xa000], R245 ;  /* 0x00a000f510007988 */ /* 0x0005e2000800040a */
[----:B0-----:R-:W-:Y:S01]  /*7670*/  PRMT R243, RZ, 0x7610, R243 ;  /* 0x00007610fff37816 */ /* 0x001fe200000000f3 */
[----:B------:R-:W-:-:S02]  /*7680*/  IMAD.WIDE R52, R19, 0x2, R52 ;  /* 0x0000000213347825 */ /* 0x000fc400078e0234 */
[----:B------:R-:W3:Y:S01]  /*7690*/  @!P2 LDG.E.U16 R237, desc[UR20][R48.64] ;  /* 0x0000001430eda981 */ /* 0x000ee2000c1e1500 */
[----:B-1----:R-:W-:-:S03]  /*76a0*/  PRMT R244, RZ, 0x7610, R244 ;  /* 0x00007610fff47816 */ /* 0x002fc600000000f4 */
[----:B------:R-:W4:Y:S01]  /*76b0*/  @!P2 LDG.E.U16 R238, desc[UR20][R56.64] ;  /* 0x0000001438eea981 */ /* 0x000f22000c1e1500 */
[----:B------:R-:W-:Y:S02]  /*76c0*/  PRMT R246, RZ, 0x7610, R246 ;  /* 0x00007610fff67816 */ /* 0x000fe400000000f6 */
[----:B--2---:R-:W-:Y:S01]  /*76d0*/  PRMT R245, RZ, 0x7610, R245 ;  /* 0x00007610fff57816 */ /* 0x004fe200000000f5 */
[----:B------:R-:W2:Y:S01]  /*76e0*/  @!P2 LDG.E.U16 R239, desc[UR20][R64.64] ;  /* 0x0000001440efa981 */ /* 0x000ea2000c1e1500 */
[C---:B------:R-:W-:Y:S01]  /*76f0*/  IMAD.WIDE R60, R19.reuse, 0x2, R60 ;  /* 0x00000002133c7825 */ /* 0x040fe200078e023c */
[----:B------:R-:W-:Y:S02]  /*7700*/  PRMT R247, RZ, 0x7610, R247 ;  /* 0x00007610fff77816 */ /* 0x000fe400000000f7 */
[----:B------:R-:W2:Y:S01]  /*7710*/  @!P2 LDG.E.U16 R240, desc[UR20][R72.64] ;  /* 0x0000001448f0a981 */ /* 0x000ea2000c1e1500 */
[----:B------:R-:W-:Y:S01]  /*7720*/  IMAD.WIDE R68, R19, 0x2, R68 ;  /* 0x0000000213447825 */ /* 0x000fe200078e0244 */
[----:B------:R-:W-:-:S02]  /*7730*/  PRMT R248, RZ, 0x7610, R248 ;  /* 0x00007610fff87816 */ /* 0x000fc400000000f8 */
[----:B------:R-:W2:Y:S01]  /*7740*/  @!P2 LDG.E.U16 R241, desc[UR20][R50.64] ;  /* 0x0000001432f1a981 */ /* 0x000ea2000c1e1500 */
[C---:B------:R-:W-:Y:S01]  /*7750*/  IMAD.WIDE R76, R19.reuse, 0x2, R76 ;  /* 0x00000002134c7825 */ /* 0x040fe200078e024c */
[----:B------:R-:W-:Y:S02]  /*7760*/  PRMT R249, RZ, 0x7610, R249 ;  /* 0x00007610fff97816 */ /* 0x000fe400000000f9 */
        /* <DEDUP_REMOVED lines=10> */
[----:B------:R-:W-:-:S03]  /*7810*/  IMAD.WIDE R46, R19, 0x2, R46 ;  /* 0x00000002132e7825 */ /* 0x000fc600078e022e */
[----:B------:R-:W2:Y:S04]  /*7820*/  @!P2 LDG.E.U16 R246, desc[UR20][R60.64] ;  /* 0x000000143cf6a981 */ /* 0x000ea8000c1e1500 */
[----:B------:R-:W2:Y:S04]  /*7830*/  @!P2 LDG.E.U16 R247, desc[UR20][R68.64] ;  /* 0x0000001444f7a981 */ /* 0x000ea8000c1e1500 */
[----:B------:R-:W2:Y:S04]  /*7840*/  @!P2 LDG.E.U16 R248, desc[UR20][R76.64] ;  /* 0x000000144cf8a981 */ /* 0x000ea8000c1e1500 */
[----:B------:R-:W2:Y:S04]  /*7850*/  @!P2 LDG.E.U16 R249, desc[UR20][R54.64] ;  /* 0x0000001436f9a981 */ /* 0x000ea8000c1e1500 */
[----:B------:R-:W2:Y:S04]  /*7860*/  @!P2 LDG.E.U16 R250, desc[UR20][R62.64] ;  /* 0x000000143efaa981 */ /* 0x000ea8000c1e1500 */
[----:B------:R-:W2:Y:S04]  /*7870*/  @!P2 LDG.E.U16 R251, desc[UR20][R70.64] ;  /* 0x0000001446fba981 */ /* 0x000ea8000c1e1500 */
[----:B------:R-:W2:Y:S04]  /*7880*/  @!P2 LDG.E.U16 R252, desc[UR20][R46.64] ;  /* 0x000000142efca981 */ /* 0x000ea8000c1e1500 */
[----:B------:R0:W5:Y:S04]  /*7890*/  LDL.LU R21, [R1+0x48] ;  /* 0x0000480001157983 */ /* 0x0001680000300800 */
[----:B------:R1:W-:Y:S02]  /*78a0*/  STS.U16 [R16+UR10+0xa400], R209 ;  /* 0x00a400d110007988 */ /* 0x0003e4000800040a */
[----:B-1----:R-:W-:-:S02]  /*78b0*/  LOP3.LUT R209, R16, 0x40, RZ, 0x3c, !PT ;  /* 0x0000004010d17812 */ /* 0x002fc400078e3cff */
[----:B------:R1:W-:Y:S02]  /*78c0*/  STS.U16 [R16+UR10+0xa800], R213 ;  /* 0x00a800d510007988 */ /* 0x0003e4000800040a */
[----:B-1----:R-:W-:Y:S02]  /*78d0*/  LOP3.LUT R213, R16, 0x20, RZ, 0x3c, !PT ;  /* 0x0000002010d57812 */ /* 0x002fe400078e3cff */
        /* <DEDUP_REMOVED lines=30> */
[----:B------:R-:W-:Y:S01]  /*7ac0*/  STS.U16 [R209+UR10+0xa600], R211 ;  /* 0x00a600d3d1007988 */ /* 0x000fe2000800040a */
[----:B-1----:R-:W-:-:S03]  /*7ad0*/  LOP3.LUT R22, R17, 0x20, RZ, 0x3c, !PT ;  /* 0x0000002011167812 */ /* 0x002fc600078e3cff */
[----:B------:R-:W-:Y:S04]  /*7ae0*/  STS.U16 [R209+UR10+0xaa00], R215 ;  /* 0x00aa00d7d1007988 */ /* 0x000fe8000800040a */
[----:B------:R-:W-:Y:S04]  /*7af0*/  STS.U16 [R209+UR10+0xae00], R219 ;  /* 0x00ae00dbd1007988 */ /* 0x000fe8000800040a */
[----:B------:R-:W-:Y:S04]  /*7b00*/  STS.U16 [R209+UR10+0xb200], R223 ;  /* 0x00b200dfd1007988 */ /* 0x000fe8000800040a */
[----:B------:R-:W-:Y:S04]  /*7b10*/  STS.U16 [R209+UR10+0xb600], R227 ;  /* 0x00b600e3d1007988 */ /* 0x000fe8000800040a */
[----:B------:R-:W-:Y:S01]  /*7b20*/  STS.U16 [R209+UR10+0xba00], R231 ;  /* 0x00ba00e7d1007988 */ /* 0x000fe2000800040a */
[----:B0-----:R-:W-:-:S03]  /*7b30*/  LOP3.LUT R25, R17, 0x40, RZ, 0x3c, !PT ;  /* 0x0000004011197812 */ /* 0x001fc600078e3cff */
        /* <DEDUP_REMOVED lines=17> */
[----:B---3--:R-:W-:Y:S04]  /*7c50*/  STS.U16 [R17+UR10+0x12000], R237 ;  /* 0x012000ed11007988 */ /* 0x008fe8000800040a */
[----:B----4-:R-:W-:Y:S04]  /*7c60*/  STS.U16 [R17+UR10+0x12400], R238 ;  /* 0x012400ee11007988 */ /* 0x010fe8000800040a */
[----:B--2---:R-:W-:Y:S04]  /*7c70*/  STS.U16 [R17+UR10+0x12800], R239 ;  /* 0x012800ef11007988 */ /* 0x004fe8000800040a */
[----:B------:R-:W-:Y:S04]  /*7c80*/  STS.U16 [R17+UR10+0x12c00], R240 ;  /* 0x012c00f011007988 */ /* 0x000fe8000800040a */
[----:B------:R-:W-:Y:S04]  /*7c90*/  STS.U16 [R22+UR10+0x12100], R241 ;  /* 0x012100f116007988 */ /* 0x000fe8000800040a */
[----:B------:R-:W-:Y:S04]  /*7ca0*/  STS.U16 [R22+UR10+0x12500], R242 ;  /* 0x012500f216007988 */ /* 0x000fe8000800040a */
[----:B------:R-:W-:Y:S04]  /*7cb0*/  STS.U16 [R22+UR10+0x12900], R243 ;  /* 0x012900f316007988 */ /* 0x000fe8000800040a */
[----:B------:R0:W-:Y:S04]  /*7cc0*/  STS.U16 [R22+UR10+0x12d00], R244 ;  /* 0x012d00f416007988 */ /* 0x0001e8000800040a */
[----:B------:R1:W-:Y:S04]  /*7cd0*/  STS.U16 [R25+UR10+0x12200], R245 ;  /* 0x012200f519007988 */ /* 0x0003e8000800040a */
[----:B------:R1:W-:Y:S01]  /*7ce0*/  STS.U16 [R25+UR10+0x12600], R246 ;  /* 0x012600f619007988 */ /* 0x0003e2000800040a */
[----:B0-----:R-:W-:-:S03]  /*7cf0*/  LOP3.LUT R22, R17, 0x60, RZ, 0x3c, !PT ;  /* 0x0000006011167812 */ /* 0x001fc600078e3cff */
[----:B------:R1:W-:Y:S04]  /*7d00*/  STS.U16 [R25+UR10+0x12a00], R247 ;  /* 0x012a00f719007988 */ /* 0x0003e8000800040a */
[----:B------:R1:W-:Y:S04]  /*7d10*/  STS.U16 [R25+UR10+0x12e00], R248 ;  /* 0x012e00f819007988 */ /* 0x0003e8000800040a */
[----:B------:R1:W-:Y:S04]  /*7d20*/  STS.U16 [R22+UR10+0x12300], R249 ;  /* 0x012300f916007988 */ /* 0x0003e8000800040a */
[----:B------:R1:W-:Y:S04]  /*7d30*/  STS.U16 [R22+UR10+0x12700], R250 ;  /* 0x012700fa16007988 */ /* 0x0003e8000800040a */
[----:B------:R1:W-:Y:S04]  /*7d40*/  STS.U16 [R22+UR10+0x12b00], R251 ;  /* 0x012b00fb16007988 */ /* 0x0003e8000800040a */
[----:B------:R1:W-:Y:S01]  /*7d50*/  STS.U16 [R22+UR10+0x12f00], R252 ;  /* 0x012f00fc16007988 */ /* 0x0003e2000800040a */
[----:B------:R0:W-:Y:S06]  /*7d60*/  MEMBAR.ALL.CTA ;  /* 0x0000000000007992 */ /* 0x0001ec0000008000 */
[----:B0-----:R-:W0:Y:S01]  /*7d70*/  FENCE.VIEW.ASYNC.S ;  /* 0x00000000000073c6 */ /* 0x001e220000000000 */
[----:B------:R-:W-:-:S04]  /*7d80*/  ULEA UR12, UR13, UR10, 0x3 ;  /* 0x0000000a0d0c7291 */ /* 0x000fc8000f8e18ff */
[----:B------:R-:W-:Y:S01]  /*7d90*/  UIADD3 UR12, UPT, UPT, UR12, 0x14000, URZ ;  /* 0x000140000c0c7890 */ /* 0x000fe2000fffe0ff */
[----:B0-----:R-:W-:Y:S06]  /*7da0*/  BAR.SYNC.DEFER_BLOCKING 0x0 ;  /* 0x0000000000007b1d */ /* 0x001fec0000010000 */
[----:B-1----:R-:W-:Y:S05]  /*7db0*/  @P0 BRA `(.L_x_9) ;  /* 0x0000000000800947 */ /* 0x002fea0003800000 */
[----:B------:R-:W-:Y:S01]  /*7dc0*/  UMOV UR15, 0x40004040 ;  /* 0x40004040000f7882 */ /* 0x000fe20000000000 */
[----:B------:R-:W-:Y:S01]  /*7dd0*/  UMOV UR16, UR8 ;  /* 0x0000000800107c82 */ /* 0x000fe20008000000 */
[----:B------:R-:W-:Y:S01]  /*7de0*/  UMOV UR17, 0x40004040 ;  /* 0x4000404000117882 */ /* 0x000fe20000000000 */
[----:B------:R-:W-:Y:S01]  /*7df0*/  UMOV UR18, 0x0 ;  /* 0x0000000000127882 */ /* 0x000fe20000000000 */
[----:B------:R-:W-:Y:S01]  /*7e00*/  UMOV UR19, 0x8088010 ;  /* 0x0808801000137882 */ /* 0x000fe20000000000 */
[----:B------:R-:W-:Y:S01]  /*7e10*/  UMOV UR52, 0x0 ;  /* 0x0000000000347882 */ /* 0x000fe20000000000 */
[----:B------:R-:W-:Y:S01]  /*7e20*/  UMOV UR53, 0x8088010 ;  /* 0x0808801000357882 */ /* 0x000fe20000000000 */
        /* <DEDUP_REMOVED lines=14> */
[----:B------:R-:W-:Y:S01]  /*7f10*/  UMOV UR6, UR12 ;  /* 0x0000000c00067c82 */ /* 0x000fe20008000000 */
[----:B------:R-:W-:Y:S01]  /*7f20*/  UMOV UR7, URZ ;  /* 0x000000ff00077c82 */ /* 0x000fe20008000000 */
[----:B------:R0:W-:Y:S01]  /*7f30*/  UTCHMMA gdesc[UR34], gdesc[UR36], tmem[UR9], tmem[UR58], idesc[UR59], UPT ;  /* 0x00ff3a24220075ea */ /* 0x0001e2000b800009 */
[----:B------:R-:W-:Y:S01]  /*7f40*/  UMOV UR64, 0x0 ;  /* 0x0000000000407882 */ /* 0x000fe20000000000 */
[----:B------:R-:W-:Y:S01]  /*7f50*/  UMOV UR65, 0x8088010 ;  /* 0x0808801000417882 */ /* 0x000fe20000000000 */
[----:B------:R0:W-:Y:S01]  /*7f60*/  UTCHMMA gdesc[UR38], gdesc[UR40], tmem[UR9], tmem[UR60], idesc[UR61], UPT ;  /* 0x00ff3c28260075ea */ /* 0x0001e2000b800009 */
[----:B------:R-:W-:Y:S01]  /*7f70*/  UMOV UR4, UR6 ;  /* 0x0000000600047c82 */ /* 0x000fe20008000000 */
[----:B------:R0:W-:Y:S01]  /*7f80*/  UTCHMMA gdesc[UR42], gdesc[UR44], tmem[UR9], tmem[UR62], idesc[UR63], UPT ;  /* 0x00ff3e2c2a0075ea */ /* 0x0001e2000b800009 */
[----:B------:R0:W-:Y:S01]  /*7f90*/  UTCHMMA gdesc[UR46], gdesc[UR48], tmem[UR9], tmem[UR64], idesc[UR65], UPT ;  /* 0x00ff40302e0075ea */ /* 0x0001e2000b800009 */
[----:B------:R0:W-:Y:S01]  /*7fa0*/  UTCBAR [UR4], URZ ;  /* 0x000000ff040073e9 */ /* 0x0001e200080000ff */
[----:B------:R-:W-:Y:S01]  /*7fb0*/  NOP ;  /* 0x0000000000007918 */ /* 0x000fe20000000000 */
.L_x_9:
[----:B------:R-:W-:Y:S01]  /*7fc0*/  UIADD3 UR13, UPT, UPT, UR13, 0x1, URZ ;  /* 0x000000010d0d7890 */ /* 0x000fe2000fffe0ff */
[----:B-----5:R-:W-:Y:S01]  /*7fd0*/  VIADD R21, R21, 0xffffffff ;  /* 0xffffffff15157836 */ /* 0x020fe20000000000 */
[----:B------:R-:W-:Y:S02]  /*7fe0*/  UIADD3 UR50, UPT, UPT, UR50, -0x80, URZ ;  /* 0xffffff8032327890 */ /* 0x000fe4000fffe0ff */
[----:B------:R-:W-:Y:S02]  /*7ff0*/  UISETP.GT.AND UP1, UPT, UR13, 0x1, UPT ;  /* 0x000000010d00788c */ /* 0x000fe4000bf24270 */
[----:B------:R-:W-:Y:S02]  /*8000*/  ISETP.NE.U32.AND P2, PT, R21, RZ, PT ;  /* 0x000000ff1500720c */ /* 0x000fe40003f45070 */
[----:B0-----:R-:W-:Y:S02]  /*8010*/  USEL UR4, URZ, 0x1, !UP1 ;  /* 0x00000001ff047887 */ /* 0x001fe4000c800000 */
[----:B------:R-:W-:-:S02]  /*8020*/  USEL UR13, UR13, URZ, !UP1 ;  /* 0x000000ff0d0d7287 */ /* 0x000fc4000c800000 */
[----:B------:R-:W-:-:S03]  /*8030*/  ULOP3.LUT UR6, UR5, UR4, URZ, 0x3c, !UPT ;  /* 0x0000000405067292 */ /* 0x000fc6000f8e3cff */
[----:B------:R-:W-:-:S04]  /*8040*/  UMOV UR4, UR5 ;  /* 0x0000000500047c82 */ /* 0x000fc80008000000 */
[----:B------:R-:W-:Y:S01]  /*8050*/  UMOV UR5, UR6 ;  /* 0x0000000600057c82 */ /* 0x000fe20008000000 */
[----:B------:R-:W-:Y:S05]  /*8060*/  @P2 BRA `(.L_x_10) ;  /* 0xffffffd800982947 */ /* 0x000fea000383ffff */
.L_x_7:
[----:B------:R-:W2:Y:S02]  /*8070*/  LDL.LU R22, [R1] ;  /* 0x0000000001167983 */ /* 0x000ea40000300800 */
[----:B--2---:R-:W-:-:S13]  /*8080*/  ISETP.GE.AND P0, PT, R22, 0x80, PT ;  /* 0x000000801600780c */ /* 0x004fda0003f06270 */
[----:B------:R-:W-:Y:S05]  /*8090*/  @!P0 BRA `(.L_x_11) ;  /* 0x0000000000108947 */ /* 0x000fea0003800000 */
[----:B------:R-:W-:-:S06]  /*80a0*/  USHF.L.U32 UR4, UR4, 0x1f, URZ ;  /* 0x0000001f04047899 */ /* 0x000fcc00080006ff */
[----:B------:R-:W-:-:S04]  /*80b0*/  IMAD.U32 R0, RZ, RZ, UR4 ;  /* 0x00000004ff007e24 */ /* 0x000fc8000f8e00ff */
[----:B------:R-:W0:Y:S02]  /*80c0*/  SYNCS.PHASECHK.TRANS64.TRYWAIT P0, [UR12], R0 ;  /* 0x00000000ff0075a7 */ /* 0x000e24000800110c */
[----:B0-----:R-:W-:Y:S05]  /*80d0*/  @!P0 BRA `(.L_x_12) ;  /* 0x0000000800e48947 */ /* 0x001fea0003800000 */
.L_x_11:
[----:B------:R-:W-:Y:S06]  /*80e0*/  BAR.SYNC.DEFER_BLOCKING 0x0 ;  /* 0x0000000000007b1d */ /* 0x000fec0000010000 */
[----:B------:R-:W0:Y:S01]  /*80f0*/  LDCU UR4, c[0x0][0x3b4] ;  /* 0x00007680ff0477ac */ /* 0x000e220008000800 */
[----:B------:R-:W1:Y:S01]  /*8100*/  S2R R22, SR_TID.X ;  /* 0x0000000000167919 */ /* 0x000e620000002100 */
[----:B------:R-:W2:Y:S01]  /*8110*/  LDCU.128 UR12, c[0x0][0x390] ;  /* 0x00007200ff0c77ac */ /* 0x000ea20008000c00 */
[----:B------:R-:W3:Y:S01]  /*8120*/  S2R R2, SR_TID.X ;  /* 0x0000000000027919 */ /* 0x000ee20000002100 */
[----:B------:R-:W4:Y:S01]  /*8130*/  LDCU UR5, c[0x0][0x3b8] ;  /* 0x00007700ff0577ac */ /* 0x000f220008000800 */
[----:B------:R-:W0:Y:S04]  /*8140*/  LDL.LU R3, [R1+0x44] ;  /* 0x0000440001037983 */ /* 0x000e280000300800 */
[----:B------:R-:W4:Y:S01]  /*8150*/  LDL.LU R27, [R1+0x40] ;  /* 0x00004000011b7983 */ /* 0x000f220000300800 */
[----:B------:R-:W5:Y:S02]  /*8160*/  @!P1 SYNCS.CCTL.IV [UR10+0x14000] ;  /* 0x01400000ff0099b1 */ /* 0x000f64000800000a */
[----:B-----5:R-:W-:Y:S06]  /*8170*/  BAR.SYNC.DEFER_BLOCKING 0x0 ;  /* 0x0000000000007b1d */ /* 0x020fec0000010000 */
[----:B------:R-:W5:Y:S01]  /*8180*/  LDTM.x16 R4, tmem[UR11] ;  /* 0x0000000b000479ee */ /* 0x000f620008240000 */
[----:B------:R-:W4:Y:S04]  /*8190*/  LDL.LU R26, [R1+0x3c] ;  /* 0x00003c00011a7983 */ /* 0x000f280000300800 */
[----:B------:R-:W4:Y:S01]  /*81a0*/  LDL.LU R24, [R1+0x38] ;  /* 0x0000380001187983 */ /* 0x000f220000300800 */
[----:B-1----:R-:W-:-:S02]  /*81b0*/  LOP3.LUT R0, R22, 0x80, RZ, 0xc0, !PT ;  /* 0x0000008016007812 */ /* 0x002fc400078ec0ff */
[----:B---3--:R-:W-:Y:S02]  /*81c0*/  LOP3.LUT R2, R2, 0x7f, RZ, 0xc0, !PT ;  /* 0x0000007f02027812 */ /* 0x008fe400078ec0ff */
[----:B------:R-:W-:Y:S01]  /*81d0*/  LEA R0, R0, UR10, 0x5 ;  /* 0x0000000a00007c11 */ /* 0x000fe2000f8e28ff */
[----:B------:R-:W1:Y:S01]  /*81e0*/  @!P1 SYNCS.CCTL.IV [UR10+0x14008] ;  /* 0x01400800ff0099b1 */ /* 0x000e62000800000a */
[----:B------:R-:W-:-:S03]  /*81f0*/  NOP ;  /* 0x0000000000007918 */ /* 0x000fc60000000000 */
[----:B------:R-:W-:Y:S01]  /*8200*/  IMAD R2, R2, 0x10, R0 ;  /* 0x0000001002027824 */ /* 0x000fe200078e0200 */
[----:B-----5:R-:W-:Y:S02]  /*8210*/  F2FP.F16.F32.PACK_AB R21, R11, R9 ;  /* 0x000000090b15723e */ /* 0x020fe400000000ff */
[----:B------:R-:W3:Y:S01]  /*8220*/  LDL.LU R9, [R1+0x34] ;  /* 0x0000340001097983 */ /* 0x000ee20000300800 */
[----:B------:R-:W-:Y:S02]  /*8230*/  F2FP.F16.F32.PACK_AB R20, R7, R5 ;  /* 0x000000050714723e */ /* 0x000fe400000000ff */
[----:B------:R-:W-:Y:S02]  /*8240*/  F2FP.F16.F32.PACK_AB R5, R10, R8 ;  /* 0x000000080a05723e */ /* 0x000fe400000000ff */
[----:B------:R-:W5:Y:S01]  /*8250*/  LDL.LU R10, [R1+0x30] ;  /* 0x00003000010a7983 */ /* 0x000f620000300800 */
[----:B------:R-:W-:-:S03]  /*8260*/  IMAD.SHL.U32 R0, R22, 0x10, RZ ;  /* 0x0000001016007824 */ /* 0x000fc600078e00ff */
[----:B------:R-:W5:Y:S01]  /*8270*/  LDL.LU R8, [R1+0x2c] ;  /* 0x00002c0001087983 */ /* 0x000f620000300800 */
[----:B------:R-:W-:Y:S02]  /*8280*/  F2FP.F16.F32.PACK_AB R22, R15, R13 ;  /* 0x0000000d0f16723e */ /* 0x000fe400000000ff */
[----:B------:R-:W-:-:S05]  /*8290*/  F2FP.F16.F32.PACK_AB R23, R19, R17 ;  /* 0x000000111317723e */ /* 0x000fca00000000ff */
[----:B-1----:R1:W-:Y:S04]  /*82a0*/  STS.128 [R2+0x800], R20 ;  /* 0x0008001402007388 */ /* 0x0023e80000000c00 */
[----:B-1----:R-:W5:Y:S01]  /*82b0*/  LDL.LU R20, [R1+0x28] ;  /* 0x0000280001147983 */ /* 0x002f620000300800 */
[----:B------:R-:W-:Y:S02]  /*82c0*/  F2FP.F16.F32.PACK_AB R4, R6, R4 ;  /* 0x000000040604723e */ /* 0x000fe400000000ff */
[----:B------:R-:W-:Y:S01]  /*82d0*/  F2FP.F16.F32.PACK_AB R6, R14, R12 ;  /* 0x0000000c0e06723e */ /* 0x000fe200000000ff */
[----:B------:R-:W5:Y:S01]  /*82e0*/  LDL.LU R29, [R1+0x24] ;  /* 0x00002400011d7983 */ /* 0x000f620000300800 */
[----:B------:R-:W-:Y:S02]  /*82f0*/  F2FP.F16.F32.PACK_AB R7, R18, R16 ;  /* 0x000000101207723e */ /* 0x000fe400000000ff */
[----:B------:R-:W-:Y:S01]  /*8300*/  LOP3.LUT R11, R0, 0xff0, RZ, 0xc0, !PT ;  /* 0x00000ff0000b7812 */ /* 0x000fe200078ec0ff */
[----:B------:R-:W5:Y:S04]  /*8310*/  LDL.LU R28, [R1+0x20] ;  /* 0x00002000011c7983 */ /* 0x000f680000300800 */
[----:B------:R1:W-:Y:S01]  /*8320*/  STS.128 [R2], R4 ;  /* 0x0000000402007388 */ /* 0x0003e20000000c00 */
[----:B------:R-:W-:Y:S06]  /*8330*/  BAR.SYNC.DEFER_BLOCKING 0x0 ;  /* 0x0000000000007b1d */ /* 0x000fec0000010000 */
[----:B------:R-:W0:Y:S04]  /*8340*/  LDS.128 R12, [R11+UR10] ;  /* 0x0000000a0b0c7984 */ /* 0x000e280008000c00 */
[----:B------:R-:W0:Y:S02]  /*8350*/  LDS.128 R16, [R11+UR10+0x1000] ;  /* 0x0010000a0b107984 */ /* 0x000e240008000c00 */
[C---:B0-----:R-:W-:Y:S01]  /*8360*/  IMAD R0, R3.reuse, UR4, RZ ;  /* 0x0000000403007c24 */ /* 0x041fe2000f8e02ff */
[----:B--2---:R-:W-:Y:S01]  /*8370*/  ISETP.GE.AND P0, PT, R3, UR14, PT ;  /* 0x0000000e03007c0c */ /* 0x004fe2000bf06270 */
[----:B----4-:R-:W-:-:S03]  /*8380*/  IMAD R3, R27, UR5, RZ ;  /* 0x000000051b037c24 */ /* 0x010fc6000f8e02ff */
[C---:B------:R-:W-:Y:S02]  /*8390*/  LEA R25, P2, R0.reuse, UR12, 0x1 ;  /* 0x0000000c00197c11 */ /* 0x040fe4000f8408ff */
[----:B------:R-:W-:Y:S02]  /*83a0*/  ISETP.LT.AND P1, PT, R27, UR15, !P0 ;  /* 0x0000000f1b007c0c */ /* 0x000fe4000c721270 */
[----:B------:R-:W-:Y:S01]  /*83b0*/  LEA.HI.X.SX32 R21, R0, UR13, 0x1, P2 ;  /* 0x0000000d00157c11 */ /* 0x000fe200090f0eff */
[----:B------:R-:W2:Y:S01]  /*83c0*/  LDL.LU R27, [R1+0x1c] ;  /* 0x00001c00011b7983 */ /* 0x000ea20000300800 */
[----:B-1----:R-:W-:Y:S01]  /*83d0*/  LEA R2, P2, R3, R25, 0x1 ;  /* 0x0000001903027211 */ /* 0x002fe200078408ff */
[----:B------:R-:W-:-:S03]  /*83e0*/  IMAD R0, R26, UR5, RZ ;  /* 0x000000051a007c24 */ /* 0x000fc6000f8e02ff */
[----:B------:R-:W-:Y:S02]  /*83f0*/  LEA.HI.X.SX32 R3, R3, R21, 0x1, P2 ;  /* 0x0000001503037211 */ /* 0x000fe400010f0eff */
[----:B------:R-:W-:Y:S02]  /*8400*/  LEA R4, P2, R0, R25, 0x1 ;  /* 0x0000001900047211 */ /* 0x000fe400078408ff */
[----:B------:R-:W-:Y:S02]  /*8410*/  ISETP.LT.AND P4, PT, R26, UR15, !P0 ;  /* 0x0000000f1a007c0c */ /* 0x000fe4000c781270 */
[----:B------:R-:W-:Y:S01]  /*8420*/  LEA.HI.X.SX32 R5, R0, R21, 0x1, P2 ;  /* 0x0000001500057211 */ /* 0x000fe200010f0eff */
[C---:B------:R-:W-:Y:S01]  /*8430*/  IMAD R0, R24.reuse, UR5, RZ ;  /* 0x0000000518007c24 */ /* 0x040fe2000f8e02ff */
[----:B------:R-:W-:Y:S01]  /*8440*/  ISETP.LT.AND P2, PT, R24, UR15, !P0 ;  /* 0x0000000f18007c0c */ /* 0x000fe2000c741270 */
[----:B------:R0:W-:Y:S03]  /*8450*/  @P1 STG.E.U16 desc[UR20][R2.64], R12 ;  /* 0x0000000c02001986 */ /* 0x0001e6000c101514 */
[----:B------:R-:W-:Y:S01]  /*8460*/  LEA R6, P1, R0, R25, 0x1 ;  /* 0x0000001900067211 */ /* 0x000fe200078208ff */
[----:B------:R-:W4:Y:S04]  /*8470*/  LDL.LU R26, [R1+0x18] ;  /* 0x00001800011a7983 */ /* 0x000f280000300800 */
[----:B------:R-:W4:Y:S01]  /*8480*/  LDL.LU R24, [R1+0x14] ;  /* 0x0000140001187983 */ /* 0x000f220000300800 */
[C---:B---3--:R-:W-:Y:S01]  /*8490*/  ISETP.LT.AND P3, PT, R9.reuse, UR15, !P0 ;  /* 0x0000000f09007c0c */ /* 0x048fe2000c761270 */
[----:B------:R-:W-:Y:S01]  /*84a0*/  IMAD R9, R9, UR5, RZ ;  /* 0x0000000509097c24 */ /* 0x000fe2000f8e02ff */
[----:B0-----:R-:W-:-:S02]  /*84b0*/  PRMT R3, R12, 0x7632, R3 ;  /* 0x000076320c037816 */ /* 0x001fc40000000003 */
[----:B------:R-:W-:Y:S01]  /*84c0*/  LEA.HI.X.SX32 R7, R0, R21, 0x1, P1 ;  /* 0x0000001500077211 */ /* 0x000fe200008f0eff */
[----:B------:R-:W3:Y:S01]  /*84d0*/  LDL.LU R12, [R1+0x10] ;  /* 0x00001000010c7983 */ /* 0x000ee20000300800 */
[C---:B------:R-:W-:Y:S01]  /*84e0*/  LEA R2, P5, R9.reuse, R25, 0x1 ;  /* 0x0000001909027211 */ /* 0x040fe200078a08ff */
[----:B-----5:R-:W-:Y:S02]  /*84f0*/  IMAD R0, R8, UR5, RZ ;  /* 0x0000000508007c24 */ /* 0x020fe4000f8e02ff */
[----:B------:R-:W5:Y:S04]  /*8500*/  LDL.LU R23, [R1+0xc] ;  /* 0x00000c0001177983 */ /* 0x000f680000300800 */
[----:B------:R-:W5:Y:S04]  /*8510*/  LDL.LU R22, [R1+0x8] ;  /* 0x0000080001167983 */ /* 0x000f680000300800 */
[----:B------:R0:W-:Y:S04]  /*8520*/  @P4 STG.E.U16 desc[UR20][R4.64], R3 ;  /* 0x0000000304004986 */ /* 0x0001e8000c101514 */
[----:B------:R-:W-:Y:S01]  /*8530*/  @P2 STG.E.U16 desc[UR20][R6.64], R13 ;  /* 0x0000000d06002986 */ /* 0x000fe2000c101514 */
[----:B0-----:R-:W-:-:S02]  /*8540*/  LEA.HI.X.SX32 R3, R9, R21, 0x1, P5 ;  /* 0x0000001509037211 */ /* 0x001fc400028f0eff */
[----:B------:R-:W-:Y:S02]  /*8550*/  PRMT R5, R13, 0x7632, R5 ;  /* 0x000076320d057816 */ /* 0x000fe40000000005 */
[----:B------:R-:W-:-:S03]  /*8560*/  LEA R4, P2, R0, R25, 0x1 ;  /* 0x0000001900047211 */ /* 0x000fc600078408ff */
[----:B------:R0:W-:Y:S02]  /*8570*/  @P3 STG.E.U16 desc[UR20][R2.64], R5 ;  /* 0x0000000502003986 */ /* 0x0001e4000c101514 */
[----:B0-----:R-:W-:Y:S01]  /*8580*/  LEA.HI.X.SX32 R5, R0, R21, 0x1, P2 ;  /* 0x0000001500057211 */ /* 0x001fe200010f0eff */
[C---:B------:R-:W-:Y:S01]  /*8590*/  IMAD R0, R20.reuse, UR5, RZ ;  /* 0x0000000514007c24 */ /* 0x040fe2000f8e02ff */
[----:B------:R-:W-:Y:S02]  /*85a0*/  ISETP.LT.AND P2, PT, R20, UR15, !P0 ;  /* 0x0000000f14007c0c */ /* 0x000fe4000c741270 */
[----:B------:R-:W5:Y:S01]  /*85b0*/  LDL.LU R20, [R1+0x4] ;  /* 0x0000040001147983 */ /* 0x000f620000300800 */
[C---:B------:R-:W-:Y:S01]  /*85c0*/  ISETP.LT.AND P4, PT, R10.reuse, UR15, !P0 ;  /* 0x0000000f0a007c0c */ /* 0x040fe2000c781270 */
[----:B------:R-:W-:Y:S01]  /*85d0*/  IMAD R10, R10, UR5, RZ ;  /* 0x000000050a0a7c24 */ /* 0x000fe2000f8e02ff */
[----:B------:R-:W-:-:S04]  /*85e0*/  ISETP.LT.AND P1, PT, R8, UR15, !P0 ;  /* 0x0000000f08007c0c */ /* 0x000fc8000c721270 */
[----:B------:R-:W-:-:S04]  /*85f0*/  LEA R8, P6, R10, R25, 0x1 ;  /* 0x000000190a087211 */ /* 0x000fc800078c08ff */
[----:B------:R-:W-:Y:S01]  /*8600*/  LEA.HI.X.SX32 R9, R10, R21, 0x1, P6 ;  /* 0x000000150a097211 */ /* 0x000fe200030f0eff */
[----:B------:R-:W-:Y:S01]  /*8610*/  IMAD R7, R29, UR5, RZ ;  /* 0x000000051d077c24 */ /* 0x000fe2000f8e02ff */
[----:B------:R-:W-:-:S03]  /*8620*/  PRMT R3, R14, 0x7632, R3 ;  /* 0x000076320e037816 */ /* 0x000fc60000000003 */
[----:B------:R0:W-:Y:S01]  /*8630*/  @P4 STG.E.U16 desc[UR20][R8.64], R14 ;  /* 0x0000000e08004986 */ /* 0x0001e2000c101514 */
[----:B------:R-:W-:Y:S01]  /*8640*/  ISETP.LT.AND P4, PT, R29, UR15, !P0 ;  /* 0x0000000f1d007c0c */ /* 0x000fe2000c781270 */
[----:B------:R-:W-:Y:S01]  /*8650*/  IMAD R10, R28, UR5, RZ ;  /* 0x000000051c0a7c24 */ /* 0x000fe2000f8e02ff */
[-C--:B------:R-:W-:Y:S01]  /*8660*/  LEA R2, P6, R0, R25.reuse, 0x1 ;  /* 0x0000001900027211 */ /* 0x080fe200078c08ff */
[----:B------:R1:W-:Y:S01]  /*8670*/  @P1 STG.E.U16 desc[UR20][R4.64], R3 ;  /* 0x0000000304001986 */ /* 0x0003e2000c101514 */
[C---:B------:R-:W-:Y:S02]  /*8680*/  LEA R6, P5, R7.reuse, R25, 0x1 ;  /* 0x0000001907067211 */ /* 0x040fe400078a08ff */
[----:B------:R-:W-:Y:S02]  /*8690*/  ISETP.LT.AND P3, PT, R28, UR15, !P0 ;  /* 0x0000000f1c007c0c */ /* 0x000fe4000c761270 */
[----:B------:R-:W-:Y:S02]  /*86a0*/  LEA.HI.X.SX32 R7, R7, R21, 0x1, P5 ;  /* 0x0000001507077211 */ /* 0x000fe400028f0eff */
[----:B0-----:R-:W-:-:S02]  /*86b0*/  PRMT R9, R15, 0x7632, R9 ;  /* 0x000076320f097816 */ /* 0x001fc40000000009 */
[----:B-1----:R-:W-:Y:S02]  /*86c0*/  LEA.HI.X.SX32 R3, R0, R21, 0x1, P6 ;  /* 0x0000001500037211 */ /* 0x002fe400030f0eff */
[----:B------:R-:W-:-:S03]  /*86d0*/  LEA R4, P6, R10, R25, 0x1 ;  /* 0x000000190a047211 */ /* 0x000fc600078c08ff */
[----:B------:R0:W-:Y:S01]  /*86e0*/  @P2 STG.E.U16 desc[UR20][R2.64], R15 ;  /* 0x0000000f02002986 */ /* 0x0001e2000c101514 */
[----:B------:R-:W-:-:S03]  /*86f0*/  LEA.HI.X.SX32 R5, R10, R21, 0x1, P6 ;  /* 0x000000150a057211 */ /* 0x000fc600030f0eff */
[----:B------:R1:W-:Y:S04]  /*8700*/  @P4 STG.E.U16 desc[UR20][R6.64], R9 ;  /* 0x0000000906004986 */ /* 0x0003e8000c101514 */
[----:B------:R1:W-:Y:S01]  /*8710*/  @P3 STG.E.U16 desc[UR20][R4.64], R16 ;  /* 0x0000001004003986 */ /* 0x0003e2000c101514 */
[----:B0-----:R-:W-:Y:S01]  /*8720*/  PRMT R3, R16, 0x7632, R3 ;  /* 0x0000763210037816 */ /* 0x001fe20000000003 */
[C---:B--2---:R-:W-:Y:S01]  /*8730*/  IMAD R11, R27.reuse, UR5, RZ ;  /* 0x000000051b0b7c24 */ /* 0x044fe2000f8e02ff */
[----:B------:R-:W-:-:S04]  /*8740*/  ISETP.LT.AND P1, PT, R27, UR15, !P0 ;  /* 0x0000000f1b007c0c */ /* 0x000fc8000c721270 */
[----:B------:R-:W-:-:S04]  /*8750*/  LEA R8, P5, R11, R25, 0x1 ;  /* 0x000000190b087211 */ /* 0x000fc800078a08ff */
[----:B-1----:R-:W-:-:S05]  /*8760*/  LEA.HI.X.SX32 R9, R11, R21, 0x1, P5 ;  /* 0x000000150b097211 */ /* 0x002fca00028f0eff */
[----:B------:R0:W-:Y:S01]  /*8770*/  @P1 STG.E.U16 desc[UR20][R8.64], R3 ;  /* 0x0000000308001986 */ /* 0x0001e2000c101514 */
[----:B----4-:R-:W-:Y:S02]  /*8780*/  IMAD R10, R24, UR5, RZ ;  /* 0x00000005180a7c24 */ /* 0x010fe4000f8e02ff */
[----:B------:R-:W-:-:S03]  /*8790*/  IMAD R0, R26, UR5, RZ ;  /* 0x000000051a007c24 */ /* 0x000fc6000f8e02ff */
[-C--:B------:R-:W-:Y:S01]  /*87a0*/  LEA R4, P1, R10, R25.reuse, 0x1 ;  /* 0x000000190a047211 */ /* 0x080fe200078208ff */
[----:B---3--:R-:W-:Y:S01]  /*87b0*/  IMAD R11, R12, UR5, RZ ;  /* 0x000000050c0b7c24 */ /* 0x008fe2000f8e02ff */
[----:B------:R-:W-:Y:S02]  /*87c0*/  ISETP.LT.AND P5, PT, R26, UR15, !P0 ;  /* 0x0000000f1a007c0c */ /* 0x000fe4000c7a1270 */
[----:B------:R-:W-:Y:S02]  /*87d0*/  ISETP.LT.AND P3, PT, R12, UR15, !P0 ;  /* 0x0000000f0c007c0c */ /* 0x000fe4000c761270 */
[----:B------:R-:W-:Y:S01]  /*87e0*/  LEA R6, P2, R11, R25, 0x1 ;  /* 0x000000190b067211 */ /* 0x000fe200078408ff */
[----:B-----5:R-:W-:Y:S01]  /*87f0*/  IMAD R13, R22, UR5, RZ ;  /* 0x00000005160d7c24 */ /* 0x020fe2000f8e02ff */
[----:B------:R-:W-:Y:S01]  /*8800*/  LEA.HI.X.SX32 R5, R10, R21, 0x1, P1 ;  /* 0x000000150a057211 */ /* 0x000fe200008f0eff */
[----:B------:R-:W-:Y:S01]  /*8810*/  IMAD R12, R23, UR5, RZ ;  /* 0x00000005170c7c24 */ /* 0x000fe2000f8e02ff */
[----:B------:R-:W-:-:S02]  /*8820*/  ISETP.LT.AND P4, PT, R24, UR15, !P0 ;  /* 0x0000000f18007c0c */ /* 0x000fc4000c781270 */
[CC--:B------:R-:W-:Y:S02]  /*8830*/  LEA R2, P6, R0.reuse, R25.reuse, 0x1 ;  /* 0x0000001900027211 */ /* 0x0c0fe400078c08ff */
[----:B------:R-:W-:Y:S02]  /*8840*/  LEA R10, P1, R13, R25, 0x1 ;  /* 0x000000190d0a7211 */ /* 0x000fe400078208ff */
[-C--:B------:R-:W-:Y:S02]  /*8850*/  LEA.HI.X.SX32 R7, R11, R21.reuse, 0x1, P2 ;  /* 0x000000150b077211 */ /* 0x080fe400010f0eff */
[-C--:B0-----:R-:W-:Y:S02]  /*8860*/  LEA.HI.X.SX32 R3, R0, R21.reuse, 0x1, P6 ;  /* 0x0000001500037211 */ /* 0x081fe400030f0eff */
[----:B------:R-:W-:Y:S02]  /*8870*/  ISETP.LT.AND P2, PT, R23, UR15, !P0 ;  /* 0x0000000f17007c0c */ /* 0x000fe4000c741270 */
[----:B------:R-:W-:-:S02]  /*8880*/  LEA.HI.X.SX32 R11, R13, R21, 0x1, P1 ;  /* 0x000000150d0b7211 */ /* 0x000fc400008f0eff */
[----:B------:R-:W-:Y:S02]  /*8890*/  LEA R8, P6, R12, R25, 0x1 ;  /* 0x000000190c087211 */ /* 0x000fe400078c08ff */
[----:B------:R-:W-:Y:S02]  /*88a0*/  ISETP.LT.AND P1, PT, R22, UR15, !P0 ;  /* 0x0000000f16007c0c */ /* 0x000fe4000c721270 */
[----:B------:R-:W-:Y:S02]  /*88b0*/  PRMT R0, R17, 0x7632, R0 ;  /* 0x0000763211007816 */ /* 0x000fe40000000000 */
[----:B------:R-:W-:Y:S01]  /*88c0*/  LEA.HI.X.SX32 R9, R12, R21, 0x1, P6 ;  /* 0x000000150c097211 */ /* 0x000fe200030f0eff */
[----:B------:R0:W-:Y:S04]  /*88d0*/  @P5 STG.E.U16 desc[UR20][R2.64], R17 ;  /* 0x0000001102005986 */ /* 0x0001e8000c101514 */
[----:B------:R1:W-:Y:S01]  /*88e0*/  @P4 STG.E.U16 desc[UR20][R4.64], R0 ;  /* 0x0000000004004986 */ /* 0x0003e2000c101514 */
[C---:B------:R-:W-:Y:S01]  /*88f0*/  IMAD R14, R20.reuse, UR5, RZ ;  /* 0x00000005140e7c24 */ /* 0x040fe2000f8e02ff */
[----:B------:R-:W-:-:S02]  /*8900*/  ISETP.LT.AND P0, PT, R20, UR15, !P0 ;  /* 0x0000000f14007c0c */ /* 0x000fc4000c701270 */
[----:B0-----:R-:W-:Y:S02]  /*8910*/  PRMT R3, R18, 0x7632, R3 ;  /* 0x0000763212037816 */ /* 0x001fe40000000003 */
[C---:B------:R-:W-:Y:S02]  /*8920*/  LEA R12, P6, R14.reuse, R25, 0x1 ;  /* 0x000000190e0c7211 */ /* 0x040fe400078c08ff */
[----:B-1----:R-:W-:Y:S02]  /*8930*/  PRMT R5, R19, 0x7632, R5 ;  /* 0x0000763213057816 */ /* 0x002fe40000000005 */
[----:B------:R-:W-:Y:S01]  /*8940*/  LEA.HI.X.SX32 R13, R14, R21, 0x1, P6 ;  /* 0x000000150e0d7211 */ /* 0x000fe200030f0eff */
[----:B------:R0:W-:Y:S04]  /*8950*/  @P3 STG.E.U16 desc[UR20][R6.64], R18 ;  /* 0x0000001206003986 */ /* 0x0001e8000c101514 */
[----:B------:R0:W-:Y:S04]  /*8960*/  @P2 STG.E.U16 desc[UR20][R8.64], R3 ;  /* 0x0000000308002986 */ /* 0x0001e8000c101514 */
[----:B------:R0:W-:Y:S04]  /*8970*/  @P1 STG.E.U16 desc[UR20][R10.64], R19 ;  /* 0x000000130a001986 */ /* 0x0001e8000c101514 */
[----:B------:R0:W-:Y:S01]  /*8980*/  @P0 STG.E.U16 desc[UR20][R12.64], R5 ;  /* 0x000000050c000986 */ /* 0x0001e2000c101514 */
[----:B------:R-:W-:Y:S06]  /*8990*/  BAR.SYNC.DEFER_BLOCKING 0x0 ;  /* 0x0000000000007b1d */ /* 0x000fec0000010000 */
[----:B------:R-:W-:Y:S05]  /*89a0*/  BRA.U UP0, `(.L_x_13) ;  /* 0x00000001009c7547 */ /* 0x000fea000b800000 */
[----:B------:R-:W1:Y:S01]  /*89b0*/  S2UR UR5, SR_CgaCtaId ;  /* 0x00000000000579c3 */ /* 0x000e620000008800 */
[----:B------:R-:W-:Y:S01]  /*89c0*/  NOP ;  /* 0x0000000000007918 */ /* 0x000fe20000000000 */
[----:B------:R-:W-:Y:S01]  /*89d0*/  UMOV UR4, 0x50 ;  /* 0x0000005000047882 */ /* 0x000fe20000000000 */
[----:B------:R-:W-:Y:S02]  /*89e0*/  IMAD.U32 R0, RZ, RZ, UR9 ;  /* 0x00000009ff007e24 */ /* 0x000fe4000f8e00ff */
[----:B0-----:R-:W-:-:S03]  /*89f0*/  IMAD.MOV.U32 R3, RZ, RZ, 0x1 ;  /* 0x00000001ff037424 */ /* 0x001fc600078e00ff */
[----:B------:R-:W-:-:S04]  /*8a00*/  LOP3.LUT R0, R0, 0xffff, RZ, 0xc0, !PT ;  /* 0x0000ffff00007812 */ /* 0x000fc800078ec0ff */
[----:B------:R-:W-:-:S05]  /*8a10*/  SHF.R.U32.HI R0, RZ, 0x5, R0 ;  /* 0x00000005ff007819 */ /* 0x000fca0000011600 */
[----:B------:R-:W-:Y:S01]  /*8a20*/  VIADD R2, R0, 0x10 ;  /* 0x0000001000027836 */ /* 0x000fe20000000000 */
[----:B------:R-:W-:Y:S01]  /*8a30*/  SHF.L.U32 R0, R3, R0, RZ ;  /* 0x0000000003007219 */ /* 0x000fe200000006ff */
[----:B-1----:R-:W-:-:S03]  /*8a40*/  ULEA UR6, UR5, UR4, 0x18 ;  /* 0x0000000405067291 */ /* 0x002fc6000f8ec0ff */
[----:B------:R-:W-:-:S04]  /*8a50*/  SHF.L.U32 R3, R3, R2, RZ ;  /* 0x0000000203037219 */ /* 0x000fc800000006ff */
[----:B------:R-:W-:Y:S02]  /*8a60*/  LOP3.LUT R0, R3, R0, RZ, 0xfc, !PT ;  /* 0x0000000003007212 */ /* 0x000fe400078efcff */
[----:B------:R-:W0:Y:S02]  /*8a70*/  LDS R5, [UR6] ;  /* 0x00000006ff057984 */ /* 0x000e240008000800 */
[C---:B------:R-:W-:Y:S02]  /*8a80*/  LOP3.LUT R2, R0.reuse, 0xffff, RZ, 0xc0, !PT ;  /* 0x0000ffff00027812 */ /* 0x040fe400078ec0ff */
[----:B0-----:R-:W-:-:S04]  /*8a90*/  LOP3.LUT R3, R0, 0xffff, R5, 0x80, !PT ;  /* 0x0000ffff00037812 */ /* 0x001fc800078e8005 */
[----:B------:R-:W-:-:S13]  /*8aa0*/  ISETP.NE.AND P0, PT, R3, R2, PT ;  /* 0x000000020300720c */ /* 0x000fda0003f05270 */
[----:B------:R-:W-:Y:S05]  /*8ab0*/  @P0 BRA `(.L_x_14) ;  /* 0x0000000000500947 */ /* 0x000fea0003800000 */
[----:B------:R-:W-:Y:S02]  /*8ac0*/  SHF.R.U32.HI R5, RZ, 0x10, R5 ;  /* 0x00000010ff057819 */ /* 0x000fe40000011605 */
[----:B------:R-:W-:-:S04]  /*8ad0*/  SHF.R.U32.HI R2, RZ, 0x10, R0 ;  /* 0x00000010ff027819 */ /* 0x000fc80000011600 */
[----:B------:R-:W-:-:S04]  /*8ae0*/  LOP3.LUT R5, R5, R2, RZ, 0xc0, !PT ;  /* 0x0000000205057212 */ /* 0x000fc800078ec0ff */
[----:B------:R-:W-:-:S13]  /*8af0*/  ISETP.NE.AND P0, PT, R5, R2, PT ;  /* 0x000000020500720c */ /* 0x000fda0003f05270 */
[----:B------:R-:W-:Y:S05]  /*8b00*/  @P0 BRA `(.L_x_15) ;  /* 0x0000000000300947 */ /* 0x000fea0003800000 */
[----:B------:R-:W-:Y:S01]  /*8b10*/  R2UR UR4, R0 ;  /* 0x00000000000472ca */ /* 0x000fe200000e0000 */
[----:B------:R-:W-:Y:S01]  /*8b20*/  VOTEU.ANY UR5, UPT, PT ;  /* 0x0000000000057886 */ /* 0x000fe200038e0100 */
[----:B------:R-:W0:Y:S01]  /*8b30*/  S2R R0, SR_LANEID ;  /* 0x0000000000007919 */ /* 0x000e220000000000 */
[----:B------:R-:W-:-:S10]  /*8b40*/  UFLO.U32 UR5, UR5 ;  /* 0x00000005000572bd */ /* 0x000fd400080e0000 */
[----:B------:R-:W-:-:S06]  /*8b50*/  ULOP3.LUT UR4, URZ, UR4, URZ, 0x33, !UPT ;  /* 0x00000004ff047292 */ /* 0x000fcc000f8e33ff */
[----:B------:R-:W-:-:S04]  /*8b60*/  IMAD.U32 R2, RZ, RZ, UR4 ;  /* 0x00000004ff027e24 */ /* 0x000fc8000f8e00ff */
[----:B------:R-:W1:Y:S02]  /*8b70*/  REDUX UR7, R2 ;  /* 0x00000000020773c4 */ /* 0x000e640000000000 */
[----:B------:R2:W-:Y:S01]  /*8b80*/  UTCATOMSWS.AND URZ, UR4 ;  /* 0x0000000400ff79e3 */ /* 0x0005e20008000000 */
[----:B0-----:R-:W-:Y:S01]  /*8b90*/  ISETP.EQ.U32.AND P0, PT, R0, UR5, PT ;  /* 0x0000000500007c0c */ /* 0x001fe2000bf02070 */
[----:B-1----:R-:W-:-:S12]  /*8ba0*/  IMAD.U32 R0, RZ, RZ, UR7 ;  /* 0x00000007ff007e24 */ /* 0x002fd8000f8e00ff */
[----:B------:R2:W-:Y:S01]  /*8bb0*/  @P0 ATOMS.AND RZ, [UR6], R0 ;  /* 0x00000000ffff098c */ /* 0x0005e2000a800006 */
[----:B------:R-:W-:Y:S05]  /*8bc0*/  BRA `(.L_x_13) ;  /* 0x0000000000147947 */ /* 0x000fea0003800000 */
.L_x_15:
[----:B------:R-:W-:-:S07]  /*8bd0*/  MOV R2, 0x8bf0 ;  /* 0x00008bf000027802 */ /* 0x000fce0000000f00 */
[----:B------:R-:W-:Y:S05]  /*8be0*/  CALL.REL.NOINC `($__internal_0_$__cuda_sm10x_tcgen05_guardrail_trap_col_being_dealloced_not_returned_by_alloc) ;  /* 0x00000000002c7944 */ /* 0x000fea0003c00000 */
[----:B------:R-:W-:Y:S05]  /*8bf0*/  BRA `(.L_x_13) ;  /* 0x0000000000087947 */ /* 0x000fea0003800000 */
.L_x_14:
[----:B------:R-:W-:-:S07]  /*8c00*/  MOV R2, 0x8c20 ;  /* 0x00008c2000027802 */ /* 0x000fce0000000f00 */
[----:B------:R-:W-:Y:S05]  /*8c10*/  CALL.REL.NOINC `($__internal_2_$__cuda_sm10x_tcgen05_guardrail_trap_unallocated_columns_being_dealloced) ;  /* 0x0000000000387944 */ /* 0x000fea0003c00000 */
.L_x_13:
[----:B------:R-:W-:Y:S01]  /*8c20*/  NOP ;  /* 0x0000000000007918 */ /* 0x000fe20000000000 */
[----:B--2---:R-:W-:Y:S05]  /*8c30*/  EXIT ;  /* 0x000000000000794d */ /* 0x004fea0003800000 */
.L_x_8:
[----:B------:R-:W0:Y:S02]  /*8c40*/  SYNCS.PHASECHK.TRANS64.TRYWAIT P2, [UR12], R22 ;  /* 0x00000016ff0075a7 */ /* 0x000e24000804110c */
[----:B0-----:R-:W-:Y:S05]  /*8c50*/  @!P2 BRA `(.L_x_8) ;  /* 0xfffffffc00f8a947 */ /* 0x001fea000383ffff */
[----:B------:R-:W-:Y:S05]  /*8c60*/  BRA `(.L_x_16) ;  /* 0xffffffcc00bc7947 */ /* 0x000fea000383ffff */
.L_x_12:
[----:B------:R-:W0:Y:S02]  /*8c70*/  SYNCS.PHASECHK.TRANS64.TRYWAIT P0, [UR12], R0 ;  /* 0x00000000ff0075a7 */ /* 0x000e24000800110c */
[----:B0-----:R-:W-:Y:S05]  /*8c80*/  @!P0 BRA `(.L_x_12) ;  /* 0xfffffffc00f88947 */ /* 0x001fea000383ffff */
[----:B------:R-:W-:Y:S05]  /*8c90*/  BRA `(.L_x_11) ;  /* 0xfffffff400107947 */ /* 0x000fea000383ffff */
        .weak           $__internal_0_$__cuda_sm10x_tcgen05_guardrail_trap_col_being_dealloced_not_returned_by_alloc
        .type           $__internal_0_$__cuda_sm10x_tcgen05_guardrail_trap_col_being_dealloced_not_returned_by_alloc,@function
        .size           $__internal_0_$__cuda_sm10x_tcgen05_guardrail_trap_col_being_dealloced_not_returned_by_alloc,($__internal_1_$__cuda_sm10x_tcgen05_guardrail_trap_phase_invalid_during_alloc - $__internal_0_$__cuda_sm10x_tcgen05_guardrail_trap_col_being_dealloced_not_returned_by_alloc)
$__internal_0_$__cuda_sm10x_tcgen05_guardrail_trap_col_being_dealloced_not_returned_by_alloc:
[----:B------:R-:W-:Y:S05]  /*8ca0*/  BPT.TRAP 0x1 ;  /* 0x000000040000795c */ /* 0x000fea0000300000 */
[----:B------:R-:W-:-:S04]  /*8cb0*/  IMAD.MOV.U32 R3, RZ, RZ, 0x0 ;  /* 0x00000000ff037424 */ /* 0x000fc800078e00ff */
[----:B------:R-:W-:Y:S05]  /*8cc0*/  RET.REL.NODEC R2 `(matmul_kernel) ;  /* 0xffffff7002cc7950 */ /* 0x000fea0003c3ffff */
        .weak           $__internal_1_$__cuda_sm10x_tcgen05_guardrail_trap_phase_invalid_during_alloc
        .type           $__internal_1_$__cuda_sm10x_tcgen05_guardrail_trap_phase_invalid_during_alloc,@function
        .size           $__internal_1_$__cuda_sm10x_tcgen05_guardrail_trap_phase_invalid_during_alloc,($__internal_2_$__cuda_sm10x_tcgen05_guardrail_trap_unallocated_columns_being_dealloced - $__internal_1_$__cuda_sm10x_tcgen05_guardrail_trap_phase_invalid_during_alloc)
$__internal_1_$__cuda_sm10x_tcgen05_guardrail_trap_phase_invalid_during_alloc:
[----:B------:R-:W-:Y:S05]  /*8cd0*/  BPT.TRAP 0x1 ;  /* 0x000000040000795c */ /* 0x000fea0000300000 */
[----:B------:R-:W-:-:S04]  /*8ce0*/  IMAD.MOV.U32 R3, RZ, RZ, 0x0 ;  /* 0x00000000ff037424 */ /* 0x000fc800078e00ff */
[----:B------:R-:W-:Y:S05]  /*8cf0*/  RET.REL.NODEC R2 `(matmul_kernel) ;  /* 0xffffff7002c07950 */ /* 0x000fea0003c3ffff */
        .weak           $__internal_2_$__cuda_sm10x_tcgen05_guardrail_trap_unallocated_columns_being_dealloced
        .type           $__internal_2_$__cuda_sm10x_tcgen05_guardrail_trap_unallocated_columns_being_dealloced,@function
        .size           $__internal_2_$__cuda_sm10x_tcgen05_guardrail_trap_unallocated_columns_being_dealloced,(.L_x_20 - $__internal_2_$__cuda_sm10x_tcgen05_guardrail_trap_unallocated_columns_being_dealloced)
$__internal_2_$__cuda_sm10x_tcgen05_guardrail_trap_unallocated_columns_being_dealloced:
[----:B------:R-:W-:Y:S05]  /*8d00*/  BPT.TRAP 0x1 ;  /* 0x000000040000795c */ /* 0x000fea0000300000 */
[----:B------:R-:W-:-:S04]  /*8d10*/  IMAD.MOV.U32 R3, RZ, RZ, 0x0 ;  /* 0x00000000ff037424 */ /* 0x000fc800078e00ff */
[----:B------:R-:W-:Y:S05]  /*8d20*/  RET.REL.NODEC R2 `(matmul_kernel) ;  /* 0xffffff7002b47950 */ /* 0x000fea0003c3ffff */
.L_x_17:
[----:B------:R-:W-:-:S00]  /*8d30*/  BRA `(.L_x_17) ;  /* 0xfffffffc00fc7947 */ /* 0x000fc0000383ffff */
[----:B------:R-:W-:-:S00]  /*8d40*/  NOP ;  /* 0x0000000000007918 */ /* 0x000fc00000000000 */
        /* <DEDUP_REMOVED lines=11> */
.L_x_20:


//--------------------- .nv.shared.matmul_kernel  --------------------------
	.section	.nv.shared.matmul_kernel,"aw",@nobits
	.sectionflags	@""
	.align	16
	.zero		1024


//--------------------- .nv.shared.reserved.0     --------------------------
	.section	.nv.shared.reserved.0,"aw",@nobits
	.align	8
	.weak		__nv_reservedSMEM_offset_0_alias
	.size		__nv_reservedSMEM_offset_0_alias, 0, 64
	.other		__nv_reservedSMEM_offset_0_alias,@"STO_CUDA_RESERVED_SHARED STV_DEFAULT"
__nv_reservedSMEM_offset_0_alias:
	.zero		0
.nv.shared.reserved.0:
	.zero		64
	.weak		__nv_reservedSMEM_allocation_phase
	.type		__nv_reservedSMEM_allocation_phase,@object
	.size		__nv_reservedSMEM_allocation_phase,(.L_0 - __nv_reservedSMEM_allocation_phase)
__nv_reservedSMEM_allocation_phase:
	.zero		1
.L_0:
	.zero		7
	.weak		__nv_reservedSMEM_devtool_atexit_pc
	.type		__nv_reservedSMEM_devtool_atexit_pc,@object
	.size		__nv_reservedSMEM_devtool_atexit_pc,(__nv_reservedSMEM_allocation_mask - __nv_reservedSMEM_devtool_atexit_pc)
__nv_reservedSMEM_devtool_atexit_pc:
	.zero		8
	.weak		__nv_reservedSMEM_allocation_mask
	.type		__nv_reservedSMEM_allocation_mask,@object
	.size		__nv_reservedSMEM_allocation_mask,(.L_2 - __nv_reservedSMEM_allocation_mask)
__nv_reservedSMEM_allocation_mask:
	.zero		4
.L_2:


//--------------------- .nv.constant0.matmul_kernel --------------------------
	.section	.nv.constant0.matmul_kernel,"a",@progbits
	.sectionflags	@""
	.align	4
.nv.constant0.matmul_kernel:
	.zero		976


//--------------------- SYMBOLS --------------------------

	.type		.nv.reservedSmem.offset0,@object
	.size		.nv.reservedSmem.offset0,0x4
	.type		.nv.reservedSmem.cap,@object
	.size		.nv.reservedSmem.cap,0x4
